//
// Generated by NVIDIA NVVM Compiler
//
// Compiler Build ID: CL-36424714
// Cuda compilation tools, release 13.0, V13.0.88
// Based on NVVM 20.0.0
//

.version 9.0
.target sm_100
.address_size 64

	// .globl	_Z12randnum_initPj

.visible .entry _Z12randnum_initPj(
	.param .u64 .ptr .align 1 _Z12randnum_initPj_param_0
)
{
	.reg .b32 	%r<5>;
	.reg .b64 	%rd<5>;

	ld.param.u64 	%rd1, [_Z12randnum_initPj_param_0];
	cvta.to.global.u64 	%rd2, %rd1;
	mov.u32 	%r1, %ntid.x;
	mov.u32 	%r2, %ctaid.x;
	mov.u32 	%r3, %tid.x;
	mad.lo.s32 	%r4, %r1, %r2, %r3;
	mul.wide.s32 	%rd3, %r4, 4;
	add.s64 	%rd4, %rd2, %rd3;
	st.global.u32 	[%rd4], %r4;
	ret;

}
	// .globl	_Z10spins_initPiS_
.visible .entry _Z10spins_initPiS_(
	.param .u64 .ptr .align 1 _Z10spins_initPiS__param_0,
	.param .u64 .ptr .align 1 _Z10spins_initPiS__param_1
)
{
	.reg .b32 	%r<12>;
	.reg .b64 	%rd<8>;

	ld.param.u64 	%rd1, [_Z10spins_initPiS__param_0];
	ld.param.u64 	%rd2, [_Z10spins_initPiS__param_1];
	cvta.to.global.u64 	%rd3, %rd2;
	cvta.to.global.u64 	%rd4, %rd1;
	mov.u32 	%r1, %ntid.x;
	mov.u32 	%r2, %ctaid.x;
	mov.u32 	%r3, %tid.x;
	mad.lo.s32 	%r4, %r1, %r2, %r3;
	shl.b32 	%r5, %r4, 13;
	xor.b32  	%r6, %r5, %r4;
	shr.u32 	%r7, %r6, 17;
	xor.b32  	%r8, %r7, %r4;
	shl.b32 	%r9, %r8, 1;
	and.b32  	%r10, %r9, 2;
	add.s32 	%r11, %r10, -1;
	mul.wide.s32 	%rd5, %r4, 4;
	add.s64 	%rd6, %rd4, %rd5;
	st.global.u32 	[%rd6], %r11;
	add.s64 	%rd7, %rd3, %rd5;
	st.global.u32 	[%rd7], %r11;
	ret;

}
	// .globl	_Z10field_initPiS_S_
.visible .entry _Z10field_initPiS_S_(
	.param .u64 .ptr .align 1 _Z10field_initPiS_S__param_0,
	.param .u64 .ptr .align 1 _Z10field_initPiS_S__param_1,
	.param .u64 .ptr .align 1 _Z10field_initPiS_S__param_2
)
{
	.reg .pred 	%p<10>;
	.reg .b32 	%r<83>;
	.reg .b64 	%rd<41>;

	ld.param.u64 	%rd19, [_Z10field_initPiS_S__param_0];
	ld.param.u64 	%rd20, [_Z10field_initPiS_S__param_1];
	ld.param.u64 	%rd21, [_Z10field_initPiS_S__param_2];
	cvta.to.global.u64 	%rd22, %rd21;
	cvta.to.global.u64 	%rd1, %rd20;
	cvta.to.global.u64 	%rd23, %rd19;
	mov.u32 	%r44, %ntid.x;
	mov.u32 	%r45, %ctaid.x;
	mov.u32 	%r46, %tid.x;
	mad.lo.s32 	%r1, %r44, %r45, %r46;
	mul.wide.s32 	%rd24, %r1, 4;
	add.s64 	%rd2, %rd23, %rd24;
	mov.b32 	%r73, 0;
	st.global.u32 	[%rd2], %r73;
	shl.b32 	%r72, %r1, 12;
	mul.lo.s32 	%r47, %r1, 4097;
	mul.wide.u32 	%rd25, %r47, 4;
	add.s64 	%rd3, %rd1, %rd25;
	mul.wide.u32 	%rd26, %r1, 4;
	add.s64 	%rd4, %rd23, %rd26;
	add.s64 	%rd32, %rd22, 16;
	neg.s32 	%r71, %r1;
	mul.wide.s32 	%rd27, %r72, 4;
	add.s64 	%rd28, %rd27, %rd1;
	add.s64 	%rd31, %rd28, 16;
	mov.u32 	%r74, %r73;
$L__BB2_1:
	setp.ne.s32 	%p1, %r71, 0;
	@%p1 bra 	$L__BB2_3;
	ld.global.u32 	%r75, [%rd3];
	mov.u64 	%rd33, %rd4;
	bra.uni 	$L__BB2_4;
$L__BB2_3:
	mul.wide.s32 	%rd29, %r72, 4;
	add.s64 	%rd30, %rd1, %rd29;
	ld.global.u32 	%r48, [%rd30];
	ld.global.u32 	%r49, [%rd32+-16];
	mul.lo.s32 	%r75, %r49, %r48;
	mov.u64 	%rd33, %rd2;
$L__BB2_4:
	add.s32 	%r11, %r73, %r75;
	st.global.u32 	[%rd33], %r11;
	add.s32 	%r50, %r74, 1;
	setp.eq.s32 	%p2, %r50, %r1;
	@%p2 bra 	$L__BB2_6;
	ld.global.u32 	%r51, [%rd31+-12];
	ld.global.u32 	%r52, [%rd32+-12];
	mul.lo.s32 	%r76, %r52, %r51;
	mov.u64 	%rd34, %rd2;
	bra.uni 	$L__BB2_7;
$L__BB2_6:
	ld.global.u32 	%r76, [%rd3];
	mov.u64 	%rd34, %rd4;
$L__BB2_7:
	add.s32 	%r15, %r11, %r76;
	st.global.u32 	[%rd34], %r15;
	add.s32 	%r53, %r74, 2;
	setp.eq.s32 	%p3, %r53, %r1;
	@%p3 bra 	$L__BB2_9;
	ld.global.u32 	%r54, [%rd31+-8];
	ld.global.u32 	%r55, [%rd32+-8];
	mul.lo.s32 	%r77, %r55, %r54;
	mov.u64 	%rd35, %rd2;
	bra.uni 	$L__BB2_10;
$L__BB2_9:
	ld.global.u32 	%r77, [%rd3];
	mov.u64 	%rd35, %rd4;
$L__BB2_10:
	add.s32 	%r19, %r15, %r77;
	st.global.u32 	[%rd35], %r19;
	add.s32 	%r56, %r74, 3;
	setp.eq.s32 	%p4, %r56, %r1;
	@%p4 bra 	$L__BB2_12;
	ld.global.u32 	%r57, [%rd31+-4];
	ld.global.u32 	%r58, [%rd32+-4];
	mul.lo.s32 	%r78, %r58, %r57;
	mov.u64 	%rd36, %rd2;
	bra.uni 	$L__BB2_13;
$L__BB2_12:
	ld.global.u32 	%r78, [%rd3];
	mov.u64 	%rd36, %rd4;
$L__BB2_13:
	add.s32 	%r23, %r19, %r78;
	st.global.u32 	[%rd36], %r23;
	add.s32 	%r59, %r74, 4;
	setp.eq.s32 	%p5, %r59, %r1;
	@%p5 bra 	$L__BB2_15;
	ld.global.u32 	%r60, [%rd31];
	ld.global.u32 	%r61, [%rd32];
	mul.lo.s32 	%r79, %r61, %r60;
	mov.u64 	%rd37, %rd2;
	bra.uni 	$L__BB2_16;
$L__BB2_15:
	ld.global.u32 	%r79, [%rd3];
	mov.u64 	%rd37, %rd4;
$L__BB2_16:
	add.s32 	%r27, %r23, %r79;
	st.global.u32 	[%rd37], %r27;
	add.s32 	%r62, %r74, 5;
	setp.eq.s32 	%p6, %r62, %r1;
	@%p6 bra 	$L__BB2_18;
	ld.global.u32 	%r63, [%rd31+4];
	ld.global.u32 	%r64, [%rd32+4];
	mul.lo.s32 	%r80, %r64, %r63;
	mov.u64 	%rd38, %rd2;
	bra.uni 	$L__BB2_19;
$L__BB2_18:
	ld.global.u32 	%r80, [%rd3];
	mov.u64 	%rd38, %rd4;
$L__BB2_19:
	add.s32 	%r31, %r27, %r80;
	st.global.u32 	[%rd38], %r31;
	add.s32 	%r65, %r74, 6;
	setp.eq.s32 	%p7, %r65, %r1;
	@%p7 bra 	$L__BB2_21;
	ld.global.u32 	%r66, [%rd31+8];
	ld.global.u32 	%r67, [%rd32+8];
	mul.lo.s32 	%r81, %r67, %r66;
	mov.u64 	%rd39, %rd2;
	bra.uni 	$L__BB2_22;
$L__BB2_21:
	ld.global.u32 	%r81, [%rd3];
	mov.u64 	%rd39, %rd4;
$L__BB2_22:
	add.s32 	%r35, %r31, %r81;
	st.global.u32 	[%rd39], %r35;
	add.s32 	%r68, %r74, 7;
	setp.eq.s32 	%p8, %r68, %r1;
	@%p8 bra 	$L__BB2_24;
	ld.global.u32 	%r69, [%rd31+12];
	ld.global.u32 	%r70, [%rd32+12];
	mul.lo.s32 	%r82, %r70, %r69;
	mov.u64 	%rd40, %rd2;
	bra.uni 	$L__BB2_25;
$L__BB2_24:
	ld.global.u32 	%r82, [%rd3];
	mov.u64 	%rd40, %rd4;
$L__BB2_25:
	add.s32 	%r73, %r35, %r82;
	st.global.u32 	[%rd40], %r73;
	add.s32 	%r74, %r74, 8;
	add.s32 	%r72, %r72, 8;
	add.s64 	%rd32, %rd32, 32;
	add.s32 	%r71, %r71, 8;
	add.s64 	%rd31, %rd31, 32;
	setp.ne.s32 	%p9, %r74, 4096;
	@%p9 bra 	$L__BB2_1;
	ret;

}
	// .globl	_Z5isingPiS_ffS_S_PbiPj
.visible .entry _Z5isingPiS_ffS_S_PbiPj(
	.param .u64 .ptr .align 1 _Z5isingPiS_ffS_S_PbiPj_param_0,
	.param .u64 .ptr .align 1 _Z5isingPiS_ffS_S_PbiPj_param_1,
	.param .f32 _Z5isingPiS_ffS_S_PbiPj_param_2,
	.param .f32 _Z5isingPiS_ffS_S_PbiPj_param_3,
	.param .u64 .ptr .align 1 _Z5isingPiS_ffS_S_PbiPj_param_4,
	.param .u64 .ptr .align 1 _Z5isingPiS_ffS_S_PbiPj_param_5,
	.param .u64 .ptr .align 1 _Z5isingPiS_ffS_S_PbiPj_param_6,
	.param .u32 _Z5isingPiS_ffS_S_PbiPj_param_7,
	.param .u64 .ptr .align 1 _Z5isingPiS_ffS_S_PbiPj_param_8
)
{
	.reg .pred 	%p<2>;
	.reg .b16 	%rs<3>;
	.reg .b32 	%r<16>;
	.reg .b32 	%f<9>;
	.reg .b64 	%rd<19>;
	.reg .b64 	%fd<6>;

	ld.param.u64 	%rd3, [_Z5isingPiS_ffS_S_PbiPj_param_0];
	ld.param.u64 	%rd2, [_Z5isingPiS_ffS_S_PbiPj_param_1];
	ld.param.f32 	%f1, [_Z5isingPiS_ffS_S_PbiPj_param_2];
	ld.param.f32 	%f2, [_Z5isingPiS_ffS_S_PbiPj_param_3];
	ld.param.u64 	%rd4, [_Z5isingPiS_ffS_S_PbiPj_param_4];
	ld.param.u64 	%rd5, [_Z5isingPiS_ffS_S_PbiPj_param_6];
	ld.param.u64 	%rd6, [_Z5isingPiS_ffS_S_PbiPj_param_8];
	cvta.to.global.u64 	%rd7, %rd3;
	cvta.to.global.u64 	%rd8, %rd4;
	cvta.to.global.u64 	%rd9, %rd5;
	cvta.to.global.u64 	%rd10, %rd6;
	mov.u32 	%r3, %ctaid.x;
	mov.u32 	%r4, %ntid.x;
	mov.u32 	%r5, %tid.x;
	mad.lo.s32 	%r1, %r3, %r4, %r5;
	cvt.s64.s32 	%rd11, %r1;
	mul.wide.s32 	%rd12, %r1, 4;
	add.s64 	%rd13, %rd10, %rd12;
	ld.global.u32 	%r6, [%rd13];
	shl.b32 	%r7, %r6, 13;
	xor.b32  	%r8, %r7, %r6;
	shr.u32 	%r9, %r8, 17;
	xor.b32  	%r10, %r9, %r8;
	shl.b32 	%r11, %r10, 5;
	xor.b32  	%r12, %r11, %r10;
	st.global.u32 	[%rd13], %r12;
	cvt.rn.f32.u32 	%f3, %r12;
	mul.f32 	%f4, %f3, 0f2F800000;
	cvt.f64.f32 	%fd1, %f4;
	add.f64 	%fd2, %fd1, 0dBFE0000000000000;
	mul.f64 	%fd3, %fd2, 0d4010000000000000;
	cvt.f64.f32 	%fd4, %f1;
	div.rn.f64 	%fd5, %fd3, %fd4;
	cvt.rn.f32.f64 	%f5, %fd5;
	add.s64 	%rd1, %rd9, %rd11;
	mov.b16 	%rs1, 0;
	st.global.u8 	[%rd1], %rs1;
	add.s64 	%rd14, %rd8, %rd12;
	ld.global.u32 	%r13, [%rd14];
	add.s64 	%rd15, %rd7, %rd12;
	ld.global.u32 	%r2, [%rd15];
	mul.lo.s32 	%r14, %r2, %r13;
	cvt.rn.f32.s32 	%f6, %r14;
	div.rn.f32 	%f7, %f2, %f1;
	add.f32 	%f8, %f7, %f6;
	setp.leu.f32 	%p1, %f8, %f5;
	@%p1 bra 	$L__BB3_2;
	cvta.to.global.u64 	%rd16, %rd2;
	neg.s32 	%r15, %r2;
	add.s64 	%rd18, %rd16, %rd12;
	st.global.u32 	[%rd18], %r15;
	mov.b16 	%rs2, 1;
	st.global.u8 	[%rd1], %rs2;
$L__BB3_2:
	ret;

}
	// .globl	_Z12update_phasePiPbS_S_S_
.visible .entry _Z12update_phasePiPbS_S_S_(
	.param .u64 .ptr .align 1 _Z12update_phasePiPbS_S_S__param_0,
	.param .u64 .ptr .align 1 _Z12update_phasePiPbS_S_S__param_1,
	.param .u64 .ptr .align 1 _Z12update_phasePiPbS_S_S__param_2,
	.param .u64 .ptr .align 1 _Z12update_phasePiPbS_S_S__param_3,
	.param .u64 .ptr .align 1 _Z12update_phasePiPbS_S_S__param_4
)
{
	.reg .pred 	%p<18>;
	.reg .b16 	%rs<9>;
	.reg .b32 	%r<73>;
	.reg .b64 	%rd<32>;

	ld.param.u64 	%rd14, [_Z12update_phasePiPbS_S_S__param_0];
	ld.param.u64 	%rd15, [_Z12update_phasePiPbS_S_S__param_1];
	ld.param.u64 	%rd16, [_Z12update_phasePiPbS_S_S__param_2];
	ld.param.u64 	%rd13, [_Z12update_phasePiPbS_S_S__param_3];
	ld.param.u64 	%rd17, [_Z12update_phasePiPbS_S_S__param_4];
	cvta.to.global.u64 	%rd18, %rd14;
	cvta.to.global.u64 	%rd1, %rd16;
	cvta.to.global.u64 	%rd19, %rd15;
	cvta.to.global.u64 	%rd2, %rd17;
	mov.u32 	%r11, %ctaid.x;
	mov.u32 	%r12, %ntid.x;
	mov.u32 	%r13, %tid.x;
	mad.lo.s32 	%r1, %r11, %r12, %r13;
	shl.b32 	%r71, %r1, 12;
	mul.wide.s32 	%rd20, %r1, 4;
	add.s64 	%rd3, %rd18, %rd20;
	add.s64 	%rd31, %rd19, 3;
	add.s64 	%rd30, %rd2, 16;
	neg.s32 	%r70, %r1;
	mul.wide.s32 	%rd21, %r71, 4;
	add.s64 	%rd22, %rd21, %rd1;
	add.s64 	%rd29, %rd22, 16;
	mov.b32 	%r72, 0;
$L__BB4_1:
	setp.eq.s32 	%p1, %r70, 0;
	@%p1 bra 	$L__BB4_4;
	ld.global.u8 	%rs1, [%rd31+-3];
	setp.eq.s16 	%p2, %rs1, 0;
	@%p2 bra 	$L__BB4_4;
	mul.wide.s32 	%rd23, %r71, 4;
	add.s64 	%rd24, %rd1, %rd23;
	ld.global.u32 	%r14, [%rd24];
	ld.global.u32 	%r15, [%rd30+-16];
	mul.lo.s32 	%r16, %r14, %r15;
	shl.b32 	%r17, %r16, 1;
	ld.global.u32 	%r18, [%rd3];
	add.s32 	%r19, %r18, %r17;
	st.global.u32 	[%rd3], %r19;
$L__BB4_4:
	add.s32 	%r20, %r72, 1;
	setp.eq.s32 	%p3, %r20, %r1;
	@%p3 bra 	$L__BB4_7;
	ld.global.u8 	%rs2, [%rd31+-2];
	setp.eq.s16 	%p4, %rs2, 0;
	@%p4 bra 	$L__BB4_7;
	ld.global.u32 	%r21, [%rd29+-12];
	ld.global.u32 	%r22, [%rd30+-12];
	mul.lo.s32 	%r23, %r21, %r22;
	shl.b32 	%r24, %r23, 1;
	ld.global.u32 	%r25, [%rd3];
	add.s32 	%r26, %r25, %r24;
	st.global.u32 	[%rd3], %r26;
$L__BB4_7:
	add.s32 	%r27, %r72, 2;
	setp.eq.s32 	%p5, %r27, %r1;
	@%p5 bra 	$L__BB4_10;
	ld.global.u8 	%rs3, [%rd31+-1];
	setp.eq.s16 	%p6, %rs3, 0;
	@%p6 bra 	$L__BB4_10;
	ld.global.u32 	%r28, [%rd29+-8];
	ld.global.u32 	%r29, [%rd30+-8];
	mul.lo.s32 	%r30, %r28, %r29;
	shl.b32 	%r31, %r30, 1;
	ld.global.u32 	%r32, [%rd3];
	add.s32 	%r33, %r32, %r31;
	st.global.u32 	[%rd3], %r33;
$L__BB4_10:
	add.s32 	%r34, %r72, 3;
	setp.eq.s32 	%p7, %r34, %r1;
	@%p7 bra 	$L__BB4_13;
	ld.global.u8 	%rs4, [%rd31];
	setp.eq.s16 	%p8, %rs4, 0;
	@%p8 bra 	$L__BB4_13;
	ld.global.u32 	%r35, [%rd29+-4];
	ld.global.u32 	%r36, [%rd30+-4];
	mul.lo.s32 	%r37, %r35, %r36;
	shl.b32 	%r38, %r37, 1;
	ld.global.u32 	%r39, [%rd3];
	add.s32 	%r40, %r39, %r38;
	st.global.u32 	[%rd3], %r40;
$L__BB4_13:
	add.s32 	%r41, %r72, 4;
	setp.eq.s32 	%p9, %r41, %r1;
	@%p9 bra 	$L__BB4_16;
	ld.global.u8 	%rs5, [%rd31+1];
	setp.eq.s16 	%p10, %rs5, 0;
	@%p10 bra 	$L__BB4_16;
	ld.global.u32 	%r42, [%rd29];
	ld.global.u32 	%r43, [%rd30];
	mul.lo.s32 	%r44, %r42, %r43;
	shl.b32 	%r45, %r44, 1;
	ld.global.u32 	%r46, [%rd3];
	add.s32 	%r47, %r46, %r45;
	st.global.u32 	[%rd3], %r47;
$L__BB4_16:
	add.s32 	%r48, %r72, 5;
	setp.eq.s32 	%p11, %r48, %r1;
	@%p11 bra 	$L__BB4_19;
	ld.global.u8 	%rs6, [%rd31+2];
	setp.eq.s16 	%p12, %rs6, 0;
	@%p12 bra 	$L__BB4_19;
	ld.global.u32 	%r49, [%rd29+4];
	ld.global.u32 	%r50, [%rd30+4];
	mul.lo.s32 	%r51, %r49, %r50;
	shl.b32 	%r52, %r51, 1;
	ld.global.u32 	%r53, [%rd3];
	add.s32 	%r54, %r53, %r52;
	st.global.u32 	[%rd3], %r54;
$L__BB4_19:
	add.s32 	%r55, %r72, 6;
	setp.eq.s32 	%p13, %r55, %r1;
	@%p13 bra 	$L__BB4_22;
	ld.global.u8 	%rs7, [%rd31+3];
	setp.eq.s16 	%p14, %rs7, 0;
	@%p14 bra 	$L__BB4_22;
	ld.global.u32 	%r56, [%rd29+8];
	ld.global.u32 	%r57, [%rd30+8];
	mul.lo.s32 	%r58, %r56, %r57;
	shl.b32 	%r59, %r58, 1;
	ld.global.u32 	%r60, [%rd3];
	add.s32 	%r61, %r60, %r59;
	st.global.u32 	[%rd3], %r61;
$L__BB4_22:
	add.s32 	%r62, %r72, 7;
	setp.eq.s32 	%p15, %r62, %r1;
	@%p15 bra 	$L__BB4_25;
	ld.global.u8 	%rs8, [%rd31+4];
	setp.eq.s16 	%p16, %rs8, 0;
	@%p16 bra 	$L__BB4_25;
	ld.global.u32 	%r63, [%rd29+12];
	ld.global.u32 	%r64, [%rd30+12];
	mul.lo.s32 	%r65, %r63, %r64;
	shl.b32 	%r66, %r65, 1;
	ld.global.u32 	%r67, [%rd3];
	add.s32 	%r68, %r67, %r66;
	st.global.u32 	[%rd3], %r68;
$L__BB4_25:
	add.s32 	%r72, %r72, 8;
	add.s64 	%rd31, %rd31, 8;
	add.s64 	%rd30, %rd30, 32;
	add.s32 	%r71, %r71, 8;
	add.s32 	%r70, %r70, 8;
	add.s64 	%rd29, %rd29, 32;
	setp.ne.s32 	%p17, %r72, 4096;
	@%p17 bra 	$L__BB4_1;
	cvta.to.global.u64 	%rd25, %rd13;
	add.s64 	%rd27, %rd2, %rd20;
	ld.global.u32 	%r69, [%rd27];
	add.s64 	%rd28, %rd25, %rd20;
	st.global.u32 	[%rd28], %r69;
	ret;

}


// ===== COMPILED SASS (sm_100) =====

	.target	sm_100

	.elftype	@"ET_EXEC"


//--------------------- .note.nv.tkinfo           --------------------------
	.section	.note.nv.tkinfo,"",@"SHT_NOTE"
	.sectionflags	@"SHF_NOTE_NV_TKINFO"
	.tkinfo
        /*0018*/ 	.word	0x00000002
        /*0030*/ 	.string	""
        /*0030*/ 	.string	"ptxas"
        /*0030*/ 	.string	"Cuda compilation tools, release 13.0, V13.0.88"
        /*0030*/ 	.string	"Build cuda_13.0.r13.0/compiler.36424714_0"
        /*0030*/ 	.string	"-arch sm_100 -m 64 "



//--------------------- .note.nv.cuinfo           --------------------------
	.section	.note.nv.cuinfo,"",@"SHT_NOTE"
	.sectionflags	@"SHF_NOTE_NV_CUINFO"
        /*0018*/ 	.short	0x0002
        /*001a*/ 	.short	0x0064
        /*001c*/ 	.short	0x0082
	.zero		2


//--------------------- .nv.info                  --------------------------
	.section	.nv.info,"",@"SHT_CUDA_INFO"
	.align	4


	//----- nvinfo : EIATTR_REGCOUNT
	.align		4
        /*0000*/ 	.byte	0x04, 0x2f
        /*0002*/ 	.short	(.L_1 - .L_0)
	.align		4
.L_0:
        /*0004*/ 	.word	index@(_Z12randnum_initPj)
        /*0008*/ 	.word	0x00000008


	//----- nvinfo : EIATTR_FRAME_SIZE
	.align		4
.L_1:
        /*000c*/ 	.byte	0x04, 0x11
        /*000e*/ 	.short	(.L_3 - .L_2)
	.align		4
.L_2:
        /*0010*/ 	.word	index@(_Z12randnum_initPj)
        /*0014*/ 	.word	0x00000000


	//----- nvinfo : EIATTR_REGCOUNT
	.align		4
.L_3:
        /*0018*/ 	.byte	0x04, 0x2f
        /*001a*/ 	.short	(.L_5 - .L_4)
	.align		4
.L_4:
        /*001c*/ 	.word	index@(_Z10spins_initPiS_)
        /*0020*/ 	.word	0x0000000c


	//----- nvinfo : EIATTR_FRAME_SIZE
	.align		4
.L_5:
        /*0024*/ 	.byte	0x04, 0x11
        /*0026*/ 	.short	(.L_7 - .L_6)
	.align		4
.L_6:
        /*0028*/ 	.word	index@(_Z10spins_initPiS_)
        /*002c*/ 	.word	0x00000000


	//----- nvinfo : EIATTR_REGCOUNT
	.align		4
.L_7:
        /*0030*/ 	.byte	0x04, 0x2f
        /*0032*/ 	.short	(.L_9 - .L_8)
	.align		4
.L_8:
        /*0034*/ 	.word	index@(_Z10field_initPiS_S_)
        /*0038*/ 	.word	0x0000001a


	//----- nvinfo : EIATTR_FRAME_SIZE
	.align		4
.L_9:
        /*003c*/ 	.byte	0x04, 0x11
        /*003e*/ 	.short	(.L_11 - .L_10)
	.align		4
.L_10:
        /*0040*/ 	.word	index@(_Z10field_initPiS_S_)
        /*0044*/ 	.word	0x00000000


	//----- nvinfo : EIATTR_REGCOUNT
	.align		4
.L_11:
        /*0048*/ 	.byte	0x04, 0x2f
        /*004a*/ 	.short	(.L_13 - .L_12)
	.align		4
.L_12:
        /*004c*/ 	.word	index@(_Z5isingPiS_ffS_S_PbiPj)
        /*0050*/ 	.word	0x00000019


	//----- nvinfo : EIATTR_FRAME_SIZE
	.align		4
.L_13:
        /*0054*/ 	.byte	0x04, 0x11
        /*0056*/ 	.short	(.L_15 - .L_14)
	.align		4
.L_14:
        /*0058*/ 	.word	index@($__internal_1_$__cuda_sm3x_div_rn_noftz_f32_slowpath)
        /*005c*/ 	.word	0x00000000


	//----- nvinfo : EIATTR_FRAME_SIZE
	.align		4
.L_15:
        /*0060*/ 	.byte	0x04, 0x11
        /*0062*/ 	.short	(.L_17 - .L_16)
	.align		4
.L_16:
        /*0064*/ 	.word	index@($__internal_0_$__cuda_sm20_div_rn_f64_full)
        /*0068*/ 	.word	0x00000000


	//----- nvinfo : EIATTR_FRAME_SIZE
	.align		4
.L_17:
        /*006c*/ 	.byte	0x04, 0x11
        /*006e*/ 	.short	(.L_19 - .L_18)
	.align		4
.L_18:
        /*0070*/ 	.word	index@(_Z5isingPiS_ffS_S_PbiPj)
        /*0074*/ 	.word	0x00000000


	//----- nvinfo : EIATTR_REGCOUNT
	.align		4
.L_19:
        /*0078*/ 	.byte	0x04, 0x2f
        /*007a*/ 	.short	(.L_21 - .L_20)
	.align		4
.L_20:
        /*007c*/ 	.word	index@(_Z12update_phasePiPbS_S_S_)
        /*0080*/ 	.word	0x00000014


	//----- nvinfo : EIATTR_FRAME_SIZE
	.align		4
.L_21:
        /*0084*/ 	.byte	0x04, 0x11
        /*0086*/ 	.short	(.L_23 - .L_22)
	.align		4
.L_22:
        /*0088*/ 	.word	index@(_Z12update_phasePiPbS_S_S_)
        /*008c*/ 	.word	0x00000000


	//----- nvinfo : EIATTR_MIN_STACK_SIZE
	.align		4
.L_23:
        /*0090*/ 	.byte	0x04, 0x12
        /*0092*/ 	.short	(.L_25 - .L_24)
	.align		4
.L_24:
        /*0094*/ 	.word	index@(_Z12update_phasePiPbS_S_S_)
        /*0098*/ 	.word	0x00000000


	//----- nvinfo : EIATTR_MIN_STACK_SIZE
	.align		4
.L_25:
        /*009c*/ 	.byte	0x04, 0x12
        /*009e*/ 	.short	(.L_27 - .L_26)
	.align		4
.L_26:
        /*00a0*/ 	.word	index@(_Z5isingPiS_ffS_S_PbiPj)
        /*00a4*/ 	.word	0x00000000


	//----- nvinfo : EIATTR_MIN_STACK_SIZE
	.align		4
.L_27:
        /*00a8*/ 	.byte	0x04, 0x12
        /*00aa*/ 	.short	(.L_29 - .L_28)
	.align		4
.L_28:
        /*00ac*/ 	.word	index@(_Z10field_initPiS_S_)
        /*00b0*/ 	.word	0x00000000


	//----- nvinfo : EIATTR_MIN_STACK_SIZE
	.align		4
.L_29:
        /*00b4*/ 	.byte	0x04, 0x12
        /*00b6*/ 	.short	(.L_31 - .L_30)
	.align		4
.L_30:
        /*00b8*/ 	.word	index@(_Z10spins_initPiS_)
        /*00bc*/ 	.word	0x00000000


	//----- nvinfo : EIATTR_MIN_STACK_SIZE
	.align		4
.L_31:
        /*00c0*/ 	.byte	0x04, 0x12
        /*00c2*/ 	.short	(.L_33 - .L_32)
	.align		4
.L_32:
        /*00c4*/ 	.word	index@(_Z12randnum_initPj)
        /*00c8*/ 	.word	0x00000000
.L_33:


//--------------------- .nv.compat                --------------------------
	.section	.nv.compat,"",@"SHT_CUDA_COMPAT_INFO"
	.align	4
        /*0000*/ 	.byte	0x02, 0x09, 0x00, 0x00, 0x02, 0x02, 0x01, 0x00, 0x02, 0x05, 0x05, 0x00, 0x03, 0x07, 0x01, 0x01
        /*0010*/ 	.byte	0x02, 0x03, 0x00, 0x00, 0x02, 0x06, 0x01, 0x00, 0x04, 0x0b, 0x08, 0x00, 0x01, 0x00, 0x00, 0x00
        /*0020*/ 	.byte	0x00, 0x00, 0x00, 0x00


//--------------------- .nv.info._Z12update_phasePiPbS_S_S_ --------------------------
	.section	.nv.info._Z12update_phasePiPbS_S_S_,"",@"SHT_CUDA_INFO"
	.sectionflags	@""
	.align	4


	//----- nvinfo : EIATTR_CUDA_API_VERSION
	.align		4
        /*0000*/ 	.byte	0x04, 0x37
        /*0002*/ 	.short	(.L_35 - .L_34)
.L_34:
        /*0004*/ 	.word	0x00000082


	//----- nvinfo : EIATTR_KPARAM_INFO
	.align		4
.L_35:
        /*0008*/ 	.byte	0x04, 0x17
        /*000a*/ 	.short	(.L_37 - .L_36)
.L_36:
        /*000c*/ 	.word	0x00000000
        /*0010*/ 	.short	0x0004
        /*0012*/ 	.short	0x0020
        /*0014*/ 	.byte	0x00, 0xf5, 0x21, 0x00


	//----- nvinfo : EIATTR_KPARAM_INFO
	.align		4
.L_37:
        /*0018*/ 	.byte	0x04, 0x17
        /*001a*/ 	.short	(.L_39 - .L_38)
.L_38:
        /*001c*/ 	.word	0x00000000
        /*0020*/ 	.short	0x0003
        /*0022*/ 	.short	0x0018
        /*0024*/ 	.byte	0x00, 0xf5, 0x21, 0x00


	//----- nvinfo : EIATTR_KPARAM_INFO
	.align		4
.L_39:
        /*0028*/ 	.byte	0x04, 0x17
        /*002a*/ 	.short	(.L_41 - .L_40)
.L_40:
        /*002c*/ 	.word	0x00000000
        /*0030*/ 	.short	0x0002
        /*0032*/ 	.short	0x0010
        /*0034*/ 	.byte	0x00, 0xf5, 0x21, 0x00


	//----- nvinfo : EIATTR_KPARAM_INFO
	.align		4
.L_41:
        /*0038*/ 	.byte	0x04, 0x17
        /*003a*/ 	.short	(.L_43 - .L_42)
.L_42:
        /*003c*/ 	.word	0x00000000
        /*0040*/ 	.short	0x0001
        /*0042*/ 	.short	0x0008
        /*0044*/ 	.byte	0x00, 0xf5, 0x21, 0x00


	//----- nvinfo : EIATTR_KPARAM_INFO
	.align		4
.L_43:
        /*0048*/ 	.byte	0x04, 0x17
        /*004a*/ 	.short	(.L_45 - .L_44)
.L_44:
        /*004c*/ 	.word	0x00000000
        /*0050*/ 	.short	0x0000
        /*0052*/ 	.short	0x0000
        /*0054*/ 	.byte	0x00, 0xf5, 0x21, 0x00


	//----- nvinfo : EIATTR_SPARSE_MMA_MASK
	.align		4
.L_45:
        /*0058*/ 	.byte	0x03, 0x50
        /*005a*/ 	.short	0x0000


	//----- nvinfo : EIATTR_MAXREG_COUNT
	.align		4
        /*005c*/ 	.byte	0x03, 0x1b
        /*005e*/ 	.short	0x00ff


	//----- nvinfo : EIATTR_MERCURY_ISA_VERSION
	.align		4
        /*0060*/ 	.byte	0x03, 0x5f
        /*0062*/ 	.short	0x0101


	//----- nvinfo : EIATTR_VRC_CTA_INIT_COUNT
	.align		4
        /*0064*/ 	.byte	0x02, 0x4a
	.zero		1
	.zero		1


	//----- nvinfo : EIATTR_EXIT_INSTR_OFFSETS
	.align		4
        /*0068*/ 	.byte	0x04, 0x1c
        /*006a*/ 	.short	(.L_47 - .L_46)


	//   ....[0]....
.L_46:
        /*006c*/ 	.word	0x000009d0


	//----- nvinfo : EIATTR_CRS_STACK_SIZE
	.align		4
.L_47:
        /*0070*/ 	.byte	0x04, 0x1e
        /*0072*/ 	.short	(.L_49 - .L_48)
.L_48:
        /*0074*/ 	.word	0x00000000


	//----- nvinfo : EIATTR_CBANK_PARAM_SIZE
	.align		4
.L_49:
        /*0078*/ 	.byte	0x03, 0x19
        /*007a*/ 	.short	0x0028


	//----- nvinfo : EIATTR_PARAM_CBANK
	.align		4
        /*007c*/ 	.byte	0x04, 0x0a
        /*007e*/ 	.short	(.L_51 - .L_50)
	.align		4
.L_50:
        /*0080*/ 	.word	index@(.nv.constant0._Z12update_phasePiPbS_S_S_)
        /*0084*/ 	.short	0x0380
        /*0086*/ 	.short	0x0028


	//----- nvinfo : EIATTR_SW_WAR
	.align		4
.L_51:
        /*0088*/ 	.byte	0x04, 0x36
        /*008a*/ 	.short	(.L_53 - .L_52)
.L_52:
        /*008c*/ 	.word	0x00000008
.L_53:


//--------------------- .nv.info._Z5isingPiS_ffS_S_PbiPj --------------------------
	.section	.nv.info._Z5isingPiS_ffS_S_PbiPj,"",@"SHT_CUDA_INFO"
	.sectionflags	@""
	.align	4


	//----- nvinfo : EIATTR_CUDA_API_VERSION
	.align		4
        /*0000*/ 	.byte	0x04, 0x37
        /*0002*/ 	.short	(.L_55 - .L_54)
.L_54:
        /*0004*/ 	.word	0x00000082


	//----- nvinfo : EIATTR_KPARAM_INFO
	.align		4
.L_55:
        /*0008*/ 	.byte	0x04, 0x17
        /*000a*/ 	.short	(.L_57 - .L_56)
.L_56:
        /*000c*/ 	.word	0x00000000
        /*0010*/ 	.short	0x0008
        /*0012*/ 	.short	0x0038
        /*0014*/ 	.byte	0x00, 0xf5, 0x21, 0x00


	//----- nvinfo : EIATTR_KPARAM_INFO
	.align		4
.L_57:
        /*0018*/ 	.byte	0x04, 0x17
        /*001a*/ 	.short	(.L_59 - .L_58)
.L_58:
        /*001c*/ 	.word	0x00000000
        /*0020*/ 	.short	0x0007
        /*0022*/ 	.short	0x0030
        /*0024*/ 	.byte	0x00, 0xf0, 0x11, 0x00


	//----- nvinfo : EIATTR_KPARAM_INFO
	.align		4
.L_59:
        /*0028*/ 	.byte	0x04, 0x17
        /*002a*/ 	.short	(.L_61 - .L_60)
.L_60:
        /*002c*/ 	.word	0x00000000
        /*0030*/ 	.short	0x0006
        /*0032*/ 	.short	0x0028
        /*0034*/ 	.byte	0x00, 0xf5, 0x21, 0x00


	//----- nvinfo : EIATTR_KPARAM_INFO
	.align		4
.L_61:
        /*0038*/ 	.byte	0x04, 0x17
        /*003a*/ 	.short	(.L_63 - .L_62)
.L_62:
        /*003c*/ 	.word	0x00000000
        /*0040*/ 	.short	0x0005
        /*0042*/ 	.short	0x0020
        /*0044*/ 	.byte	0x00, 0xf5, 0x21, 0x00


	//----- nvinfo : EIATTR_KPARAM_INFO
	.align		4
.L_63:
        /*0048*/ 	.byte	0x04, 0x17
        /*004a*/ 	.short	(.L_65 - .L_64)
.L_64:
        /*004c*/ 	.word	0x00000000
        /*0050*/ 	.short	0x0004
        /*0052*/ 	.short	0x0018
        /*0054*/ 	.byte	0x00, 0xf5, 0x21, 0x00


	//----- nvinfo : EIATTR_KPARAM_INFO
	.align		4
.L_65:
        /*0058*/ 	.byte	0x04, 0x17
        /*005a*/ 	.short	(.L_67 - .L_66)
.L_66:
        /*005c*/ 	.word	0x00000000
        /*0060*/ 	.short	0x0003
        /*0062*/ 	.short	0x0014
        /*0064*/ 	.byte	0x00, 0xf0, 0x11, 0x00


	//----- nvinfo : EIATTR_KPARAM_INFO
	.align		4
.L_67:
        /*0068*/ 	.byte	0x04, 0x17
        /*006a*/ 	.short	(.L_69 - .L_68)
.L_68:
        /*006c*/ 	.word	0x00000000
        /*0070*/ 	.short	0x0002
        /*0072*/ 	.short	0x0010
        /*0074*/ 	.byte	0x00, 0xf0, 0x11, 0x00


	//----- nvinfo : EIATTR_KPARAM_INFO
	.align		4
.L_69:
        /*0078*/ 	.byte	0x04, 0x17
        /*007a*/ 	.short	(.L_71 - .L_70)
.L_70:
        /*007c*/ 	.word	0x00000000
        /*0080*/ 	.short	0x0001
        /*0082*/ 	.short	0x0008
        /*0084*/ 	.byte	0x00, 0xf5, 0x21, 0x00


	//----- nvinfo : EIATTR_KPARAM_INFO
	.align		4
.L_71:
        /*0088*/ 	.byte	0x04, 0x17
        /*008a*/ 	.short	(.L_73 - .L_72)
.L_72:
        /*008c*/ 	.word	0x00000000
        /*0090*/ 	.short	0x0000
        /*0092*/ 	.short	0x0000
        /*0094*/ 	.byte	0x00, 0xf5, 0x21, 0x00


	//----- nvinfo : EIATTR_SPARSE_MMA_MASK
	.align		4
.L_73:
        /*0098*/ 	.byte	0x03, 0x50
        /*009a*/ 	.short	0x0000


	//----- nvinfo : EIATTR_MAXREG_COUNT
	.align		4
        /*009c*/ 	.byte	0x03, 0x1b
        /*009e*/ 	.short	0x00ff


	//----- nvinfo : EIATTR_MERCURY_ISA_VERSION
	.align		4
        /*00a0*/ 	.byte	0x03, 0x5f
        /*00a2*/ 	.short	0x0101


	//----- nvinfo : EIATTR_VRC_CTA_INIT_COUNT
	.align		4
        /*00a4*/ 	.byte	0x02, 0x4a
	.zero		1
	.zero		1


	//----- nvinfo : EIATTR_EXIT_INSTR_OFFSETS
	.align		4
        /*00a8*/ 	.byte	0x04, 0x1c
        /*00aa*/ 	.short	(.L_75 - .L_74)


	//   ....[0]....
.L_74:
        /*00ac*/ 	.word	0x00000450


	//   ....[1]....
        /*00b0*/ 	.word	0x000004d0


	//----- nvinfo : EIATTR_CRS_STACK_SIZE
	.align		4
.L_75:
        /*00b4*/ 	.byte	0x04, 0x1e
        /*00b6*/ 	.short	(.L_77 - .L_76)
.L_76:
        /*00b8*/ 	.word	0x00000000


	//----- nvinfo : EIATTR_CBANK_PARAM_SIZE
	.align		4
.L_77:
        /*00bc*/ 	.byte	0x03, 0x19
        /*00be*/ 	.short	0x0040


	//----- nvinfo : EIATTR_PARAM_CBANK
	.align		4
        /*00c0*/ 	.byte	0x04, 0x0a
        /*00c2*/ 	.short	(.L_79 - .L_78)
	.align		4
.L_78:
        /*00c4*/ 	.word	index@(.nv.constant0._Z5isingPiS_ffS_S_PbiPj)
        /*00c8*/ 	.short	0x0380
        /*00ca*/ 	.short	0x0040


	//----- nvinfo : EIATTR_SW_WAR
	.align		4
.L_79:
        /*00cc*/ 	.byte	0x04, 0x36
        /*00ce*/ 	.short	(.L_81 - .L_80)
.L_80:
        /*00d0*/ 	.word	0x00000008
.L_81:


//--------------------- .nv.info._Z10field_initPiS_S_ --------------------------
	.section	.nv.info._Z10field_initPiS_S_,"",@"SHT_CUDA_INFO"
	.sectionflags	@""
	.align	4


	//----- nvinfo : EIATTR_CUDA_API_VERSION
	.align		4
        /*0000*/ 	.byte	0x04, 0x37
        /*0002*/ 	.short	(.L_83 - .L_82)
.L_82:
        /*0004*/ 	.word	0x00000082


	//----- nvinfo : EIATTR_KPARAM_INFO
	.align		4
.L_83:
        /*0008*/ 	.byte	0x04, 0x17
        /*000a*/ 	.short	(.L_85 - .L_84)
.L_84:
        /*000c*/ 	.word	0x00000000
        /*0010*/ 	.short	0x0002
        /*0012*/ 	.short	0x0010
        /*0014*/ 	.byte	0x00, 0xf5, 0x21, 0x00


	//----- nvinfo : EIATTR_KPARAM_INFO
	.align		4
.L_85:
        /*0018*/ 	.byte	0x04, 0x17
        /*001a*/ 	.short	(.L_87 - .L_86)
.L_86:
        /*001c*/ 	.word	0x00000000
        /*0020*/ 	.short	0x0001
        /*0022*/ 	.short	0x0008
        /*0024*/ 	.byte	0x00, 0xf5, 0x21, 0x00


	//----- nvinfo : EIATTR_KPARAM_INFO
	.align		4
.L_87:
        /*0028*/ 	.byte	0x04, 0x17
        /*002a*/ 	.short	(.L_89 - .L_88)
.L_88:
        /*002c*/ 	.word	0x00000000
        /*0030*/ 	.short	0x0000
        /*0032*/ 	.short	0x0000
        /*0034*/ 	.byte	0x00, 0xf5, 0x21, 0x00


	//----- nvinfo : EIATTR_SPARSE_MMA_MASK
	.align		4
.L_89:
        /*0038*/ 	.byte	0x03, 0x50
        /*003a*/ 	.short	0x0000


	//----- nvinfo : EIATTR_MAXREG_COUNT
	.align		4
        /*003c*/ 	.byte	0x03, 0x1b
        /*003e*/ 	.short	0x00ff


	//----- nvinfo : EIATTR_MERCURY_ISA_VERSION
	.align		4
        /*0040*/ 	.byte	0x03, 0x5f
        /*0042*/ 	.short	0x0101


	//----- nvinfo : EIATTR_VRC_CTA_INIT_COUNT
	.align		4
        /*0044*/ 	.byte	0x02, 0x4a
	.zero		1
	.zero		1


	//----- nvinfo : EIATTR_EXIT_INSTR_OFFSETS
	.align		4
        /*0048*/ 	.byte	0x04, 0x1c
        /*004a*/ 	.short	(.L_91 - .L_90)


	//   ....[0]....
.L_90:
        /*004c*/ 	.word	0x00000840


	//----- nvinfo : EIATTR_CBANK_PARAM_SIZE
	.align		4
.L_91:
        /*0050*/ 	.byte	0x03, 0x19
        /*0052*/ 	.short	0x0018


	//----- nvinfo : EIATTR_PARAM_CBANK
	.align		4
        /*0054*/ 	.byte	0x04, 0x0a
        /*0056*/ 	.short	(.L_93 - .L_92)
	.align		4
.L_92:
        /*0058*/ 	.word	index@(.nv.constant0._Z10field_initPiS_S_)
        /*005c*/ 	.short	0x0380
        /*005e*/ 	.short	0x0018


	//----- nvinfo : EIATTR_SW_WAR
	.align		4
.L_93:
        /*0060*/ 	.byte	0x04, 0x36
        /*0062*/ 	.short	(.L_95 - .L_94)
.L_94:
        /*0064*/ 	.word	0x00000008
.L_95:


//--------------------- .nv.info._Z10spins_initPiS_ --------------------------
	.section	.nv.info._Z10spins_initPiS_,"",@"SHT_CUDA_INFO"
	.sectionflags	@""
	.align	4


	//----- nvinfo : EIATTR_CUDA_API_VERSION
	.align		4
        /*0000*/ 	.byte	0x04, 0x37
        /*0002*/ 	.short	(.L_97 - .L_96)
.L_96:
        /*0004*/ 	.word	0x00000082


	//----- nvinfo : EIATTR_KPARAM_INFO
	.align		4
.L_97:
        /*0008*/ 	.byte	0x04, 0x17
        /*000a*/ 	.short	(.L_99 - .L_98)
.L_98:
        /*000c*/ 	.word	0x00000000
        /*0010*/ 	.short	0x0001
        /*0012*/ 	.short	0x0008
        /*0014*/ 	.byte	0x00, 0xf5, 0x21, 0x00


	//----- nvinfo : EIATTR_KPARAM_INFO
	.align		4
.L_99:
        /*0018*/ 	.byte	0x04, 0x17
        /*001a*/ 	.short	(.L_101 - .L_100)
.L_100:
        /*001c*/ 	.word	0x00000000
        /*0020*/ 	.short	0x0000
        /*0022*/ 	.short	0x0000
        /*0024*/ 	.byte	0x00, 0xf5, 0x21, 0x00


	//----- nvinfo : EIATTR_SPARSE_MMA_MASK
	.align		4
.L_101:
        /*0028*/ 	.byte	0x03, 0x50
        /*002a*/ 	.short	0x0000


	//----- nvinfo : EIATTR_MAXREG_COUNT
	.align		4
        /*002c*/ 	.byte	0x03, 0x1b
        /*002e*/ 	.short	0x00ff


	//----- nvinfo : EIATTR_MERCURY_ISA_VERSION
	.align		4
        /*0030*/ 	.byte	0x03, 0x5f
        /*0032*/ 	.short	0x0101


	//----- nvinfo : EIATTR_VRC_CTA_INIT_COUNT
	.align		4
        /*0034*/ 	.byte	0x02, 0x4a
	.zero		1
	.zero		1


	//----- nvinfo : EIATTR_EXIT_INSTR_OFFSETS
	.align		4
        /*0038*/ 	.byte	0x04, 0x1c
        /*003a*/ 	.short	(.L_103 - .L_102)


	//   ....[0]....
.L_102:
        /*003c*/ 	.word	0x00000130


	//----- nvinfo : EIATTR_CBANK_PARAM_SIZE
	.align		4
.L_103:
        /*0040*/ 	.byte	0x03, 0x19
        /*0042*/ 	.short	0x0010


	//----- nvinfo : EIATTR_PARAM_CBANK
	.align		4
        /*0044*/ 	.byte	0x04, 0x0a
        /*0046*/ 	.short	(.L_105 - .L_104)
	.align		4
.L_104:
        /*0048*/ 	.word	index@(.nv.constant0._Z10spins_initPiS_)
        /*004c*/ 	.short	0x0380
        /*004e*/ 	.short	0x0010


	//----- nvinfo : EIATTR_SW_WAR
	.align		4
.L_105:
        /*0050*/ 	.byte	0x04, 0x36
        /*0052*/ 	.short	(.L_107 - .L_106)
.L_106:
        /*0054*/ 	.word	0x00000008
.L_107:


//--------------------- .nv.info._Z12randnum_initPj --------------------------
	.section	.nv.info._Z12randnum_initPj,"",@"SHT_CUDA_INFO"
	.sectionflags	@""
	.align	4


	//----- nvinfo : EIATTR_CUDA_API_VERSION
	.align		4
        /*0000*/ 	.byte	0x04, 0x37
        /*0002*/ 	.short	(.L_109 - .L_108)
.L_108:
        /*0004*/ 	.word	0x00000082


	//----- nvinfo : EIATTR_KPARAM_INFO
	.align		4
.L_109:
        /*0008*/ 	.byte	0x04, 0x17
        /*000a*/ 	.short	(.L_111 - .L_110)
.L_110:
        /*000c*/ 	.word	0x00000000
        /*0010*/ 	.short	0x0000
        /*0012*/ 	.short	0x0000
        /*0014*/ 	.byte	0x00, 0xf5, 0x21, 0x00


	//----- nvinfo : EIATTR_SPARSE_MMA_MASK
	.align		4
.L_111:
        /*0018*/ 	.byte	0x03, 0x50
        /*001a*/ 	.short	0x0000


	//----- nvinfo : EIATTR_MAXREG_COUNT
	.align		4
        /*001c*/ 	.byte	0x03, 0x1b
        /*001e*/ 	.short	0x00ff


	//----- nvinfo : EIATTR_MERCURY_ISA_VERSION
	.align		4
        /*0020*/ 	.byte	0x03, 0x5f
        /*0022*/ 	.short	0x0101


	//----- nvinfo : EIATTR_VRC_CTA_INIT_COUNT
	.align		4
        /*0024*/ 	.byte	0x02, 0x4a
	.zero		1
	.zero		1


	//----- nvinfo : EIATTR_EXIT_INSTR_OFFSETS
	.align		4
        /*0028*/ 	.byte	0x04, 0x1c
        /*002a*/ 	.short	(.L_113 - .L_112)


	//   ....[0]....
.L_112:
        /*002c*/ 	.word	0x00000090


	//----- nvinfo : EIATTR_CBANK_PARAM_SIZE
	.align		4
.L_113:
        /*0030*/ 	.byte	0x03, 0x19
        /*0032*/ 	.short	0x0008


	//----- nvinfo : EIATTR_PARAM_CBANK
	.align		4
        /*0034*/ 	.byte	0x04, 0x0a
        /*0036*/ 	.short	(.L_115 - .L_114)
	.align		4
.L_114:
        /*0038*/ 	.word	index@(.nv.constant0._Z12randnum_initPj)
        /*003c*/ 	.short	0x0380
        /*003e*/ 	.short	0x0008


	//----- nvinfo : EIATTR_SW_WAR
	.align		4
.L_115:
        /*0040*/ 	.byte	0x04, 0x36
        /*0042*/ 	.short	(.L_117 - .L_116)
.L_116:
        /*0044*/ 	.word	0x00000008
.L_117:


//--------------------- .nv.callgraph             --------------------------
	.section	.nv.callgraph,"",@"SHT_CUDA_CALLGRAPH"
	.align	4
	.sectionentsize	8
	.align		4
        /*0000*/ 	.word	0x00000000
	.align		4
        /*0004*/ 	.word	0xffffffff
	.align		4
        /*0008*/ 	.word	0x00000000
	.align		4
        /*000c*/ 	.word	0xfffffffe
	.align		4
        /*0010*/ 	.word	0x00000000
	.align		4
        /*0014*/ 	.word	0xfffffffd
	.align		4
        /*0018*/ 	.word	0x00000000
	.align		4
        /*001c*/ 	.word	0xfffffffc


//--------------------- .text._Z12update_phasePiPbS_S_S_ --------------------------
	.section	.text._Z12update_phasePiPbS_S_S_,"ax",@progbits
	.align	128
        .global         _Z12update_phasePiPbS_S_S_
        .type           _Z12update_phasePiPbS_S_S_,@function
        .size           _Z12update_phasePiPbS_S_S_,(.L_x_41 - _Z12update_phasePiPbS_S_S_)
        .other          _Z12update_phasePiPbS_S_S_,@"STO_CUDA_ENTRY STV_DEFAULT"
_Z12update_phasePiPbS_S_S_:
.text._Z12update_phasePiPbS_S_S_:
[----:B------:R-:W-:Y:S01]  /*0000*/  LDC R1, c[0x0][0x37c] ;  /* 0x0000df00ff017b82 */ /* 0x000fe20000000800 */
[----:B------:R-:W0:Y:S07]  /*0010*/  S2R R3, SR_TID.X ;  /* 0x0000000000037919 */ /* 0x000e2e0000002100 */
[----:B------:R-:W0:Y:S01]  /*0020*/  S2UR UR8, SR_CTAID.X ;  /* 0x00000000000879c3 */ /* 0x000e220000002500 */
[----:B------:R-:W1:Y:S01]  /*0030*/  LDCU.64 UR6, c[0x0][0x388] ;  /* 0x00007100ff0677ac */ /* 0x000e620008000a00 */
[----:B------:R-:W2:Y:S06]  /*0040*/  LDCU.64 UR4, c[0x0][0x3a0] ;  /* 0x00007400ff0477ac */ /* 0x000eac0008000a00 */
[----:B------:R-:W0:Y:S08]  /*0050*/  LDC R0, c[0x0][0x360] ;  /* 0x0000d800ff007b82 */ /* 0x000e300000000800 */
[----:B------:R-:W3:Y:S01]  /*0060*/  LDC.64 R4, c[0x0][0x390] ;  /* 0x0000e400ff047b82 */ /* 0x000ee20000000a00 */
[----:B-1----:R-:W-:-:S02]  /*0070*/  UIADD3 UR6, UP0, UPT, UR6, 0x3, URZ ;  /* 0x0000000306067890 */ /* 0x002fc4000ff1e0ff */
[----:B--2---:R-:W-:-:S05]  /*0080*/  UIADD3 UR4, UP1, UPT, UR4, 0x10, URZ ;  /* 0x0000001004047890 */ /* 0x004fca000ff3e0ff */
[----:B------:R-:W1:Y:S01]  /*0090*/  LDC.64 R6, c[0x0][0x380] ;  /* 0x0000e000ff067b82 */ /* 0x000e620000000a00 */
[----:B------:R-:W-:Y:S01]  /*00a0*/  UIADD3.X UR7, UPT, UPT, URZ, UR7, URZ, UP0, !UPT ;  /* 0x00000007ff077290 */ /* 0x000fe200087fe4ff */
[----:B------:R-:W-:Y:S01]  /*00b0*/  MOV R10, UR6 ;  /* 0x00000006000a7c02 */ /* 0x000fe20008000f00 */
[----:B------:R-:W-:Y:S01]  /*00c0*/  UIADD3.X UR5, UPT, UPT, URZ, UR5, URZ, UP1, !UPT ;  /* 0x00000005ff057290 */ /* 0x000fe20008ffe4ff */
[----:B------:R-:W-:Y:S01]  /*00d0*/  IMAD.U32 R8, RZ, RZ, UR4 ;  /* 0x00000004ff087e24 */ /* 0x000fe2000f8e00ff */
[----:B------:R-:W-:Y:S01]  /*00e0*/  UMOV UR4, URZ ;  /* 0x000000ff00047c82 */ /* 0x000fe20008000000 */
[----:B0-----:R-:W-:Y:S01]  /*00f0*/  IMAD R0, R0, UR8, R3 ;  /* 0x0000000800007c24 */ /* 0x001fe2000f8e0203 */
[----:B------:R-:W0:Y:S01]  /*0100*/  LDCU.64 UR8, c[0x0][0x358] ;  /* 0x00006b00ff0877ac */ /* 0x000e220008000a00 */
[----:B------:R-:W2:Y:S01]  /*0110*/  LDC.64 R2, c[0x0][0x390] ;  /* 0x0000e400ff027b82 */ /* 0x000ea20000000a00 */
[----:B------:R-:W-:Y:S02]  /*0120*/  IMAD.U32 R9, RZ, RZ, UR5 ;  /* 0x00000005ff097e24 */ /* 0x000fe4000f8e00ff */
[----:B------:R-:W-:-:S02]  /*0130*/  IMAD.SHL.U32 R11, R0, 0x1000, RZ ;  /* 0x00001000000b7824 */ /* 0x000fc400078e00ff */
[----:B------:R-:W-:Y:S02]  /*0140*/  IMAD.MOV R16, RZ, RZ, -R0 ;  /* 0x000000ffff107224 */ /* 0x000fe400078e0a00 */
[----:B---3--:R-:W-:-:S03]  /*0150*/  IMAD.WIDE R4, R11, 0x4, R4 ;  /* 0x000000040b047825 */ /* 0x008fc600078e0204 */
[----:B------:R-:W-:-:S05]  /*0160*/  IADD3 R12, P0, PT, R4, 0x10, RZ ;  /* 0x00000010040c7810 */ /* 0x000fca0007f1e0ff */
[----:B------:R-:W-:Y:S02]  /*0170*/  IMAD.X R17, RZ, RZ, R5, P0 ;  /* 0x000000ffff117224 */ /* 0x000fe400000e0605 */
[----:B-1----:R-:W-:Y:S01]  /*0180*/  IMAD.WIDE R4, R0, 0x4, R6 ;  /* 0x0000000400047825 */ /* 0x002fe200078e0206 */
[----:B0-----:R-:W-:-:S07]  /*0190*/  MOV R7, UR7 ;  /* 0x0000000700077c02 */ /* 0x001fce0008000f00 */
.L_x_16:
[----:B------:R-:W-:Y:S01]  /*01a0*/  ISETP.NE.AND P0, PT, R16, RZ, PT ;  /* 0x000000ff1000720c */ /* 0x000fe20003f05270 */
[----:B------:R-:W-:Y:S01]  /*01b0*/  BSSY.RECONVERGENT B0, `(.L_x_0) ;  /* 0x000000d000007945 */ /* 0x000fe20003800200 */
[----:B------:R-:W-:-:S11]  /*01c0*/  IMAD.MOV.U32 R6, RZ, RZ, R10 ;  /* 0x000000ffff067224 */ /* 0x000fd600078e000a */
[----:B01-34-:R-:W-:Y:S05]  /*01d0*/  @!P0 BRA `(.L_x_1) ;  /* 0x0000000000288947 */ /* 0x01bfea0003800000 */
[----:B------:R-:W3:Y:S02]  /*01e0*/  LDG.E.U8 R10, desc[UR8][R6.64+-0x3] ;  /* 0xfffffd08060a7981 */ /* 0x000ee4000c1e1100 */
[----:B---3--:R-:W-:-:S13]  /*01f0*/  ISETP.NE.AND P0, PT, R10, RZ, PT ;  /* 0x000000ff0a00720c */ /* 0x008fda0003f05270 */
[----:B------:R-:W-:Y:S05]  /*0200*/  @!P0 BRA `(.L_x_1) ;  /* 0x00000000001c8947 */ /* 0x000fea0003800000 */
[----:B--2---:R-:W-:Y:S01]  /*0210*/  IMAD.WIDE R14, R11, 0x4, R2 ;  /* 0x000000040b0e7825 */ /* 0x004fe200078e0202 */
[----:B------:R-:W2:Y:S04]  /*0220*/  LDG.E R13, desc[UR8][R8.64+-0x10] ;  /* 0xfffff008080d7981 */ /* 0x000ea8000c1e1900 */
[----:B------:R-:W3:Y:S04]  /*0230*/  LDG.E R10, desc[UR8][R4.64] ;  /* 0x00000008040a7981 */ /* 0x000ee8000c1e1900 */
[----:B------:R-:W2:Y:S02]  /*0240*/  LDG.E R14, desc[UR8][R14.64] ;  /* 0x000000080e0e7981 */ /* 0x000ea4000c1e1900 */
[----:B--2---:R-:W-:-:S05]  /*0250*/  IMAD R13, R14, R13, RZ ;  /* 0x0000000d0e0d7224 */ /* 0x004fca00078e02ff */
[----:B---3--:R-:W-:-:S05]  /*0260*/  LEA R13, R13, R10, 0x1 ;  /* 0x0000000a0d0d7211 */ /* 0x008fca00078e08ff */
[----:B------:R0:W-:Y:S02]  /*0270*/  STG.E desc[UR8][R4.64], R13 ;  /* 0x0000000d04007986 */ /* 0x0001e4000c101908 */
.L_x_1:
[----:B------:R-:W-:Y:S05]  /*0280*/  BSYNC.RECONVERGENT B0 ;  /* 0x0000000000007941 */ /* 0x000fea0003800200 */
.L_x_0:
[----:B------:R-:W-:Y:S01]  /*0290*/  UIADD3 UR5, UPT, UPT, UR4, 0x1, URZ ;  /* 0x0000000104057890 */ /* 0x000fe2000fffe0ff */
[----:B------:R-:W-:Y:S01]  /*02a0*/  BSSY.RECONVERGENT B0, `(.L_x_2) ;  /* 0x000000d000007945 */ /* 0x000fe20003800200 */
[----:B0-----:R-:W-:-:S04]  /*02b0*/  IMAD.MOV.U32 R13, RZ, RZ, R17 ;  /* 0x000000ffff0d7224 */ /* 0x001fc800078e0011 */
[----:B------:R-:W-:-:S13]  /*02c0*/  ISETP.NE.AND P0, PT, R0, UR5, PT ;  /* 0x0000000500007c0c */ /* 0x000fda000bf05270 */
[----:B------:R-:W-:Y:S05]  /*02d0*/  @!P0 BRA `(.L_x_3) ;  /* 0x0000000000248947 */ /* 0x000fea0003800000 */
[----:B------:R-:W3:Y:S02]  /*02e0*/  LDG.E.U8 R10, desc[UR8][R6.64+-0x2] ;  /* 0xfffffe08060a7981 */ /* 0x000ee4000c1e1100 */
[----:B---3--:R-:W-:-:S13]  /*02f0*/  ISETP.NE.AND P0, PT, R10, RZ, PT ;  /* 0x000000ff0a00720c */ /* 0x008fda0003f05270 */
[----:B------:R-:W-:Y:S05]  /*0300*/  @!P0 BRA `(.L_x_3) ;  /* 0x0000000000188947 */ /* 0x000fea0003800000 */
[----:B------:R-:W3:Y:S04]  /*0310*/  LDG.E R10, desc[UR8][R12.64+-0xc] ;  /* 0xfffff4080c0a7981 */ /* 0x000ee8000c1e1900 */
[----:B------:R-:W3:Y:S04]  /*0320*/  LDG.E R15, desc[UR8][R8.64+-0xc] ;  /* 0xfffff408080f7981 */ /* 0x000ee8000c1e1900 */
[----:B------:R-:W4:Y:S01]  /*0330*/  LDG.E R17, desc[UR8][R4.64] ;  /* 0x0000000804117981 */ /* 0x000f22000c1e1900 */
[----:B---3--:R-:W-:-:S04]  /*0340*/  IMAD R10, R10, R15, RZ ;  /* 0x0000000f0a0a7224 */ /* 0x008fc800078e02ff */
[----:B----4-:R-:W-:-:S05]  /*0350*/  IMAD R15, R10, 0x2, R17 ;  /* 0x000000020a0f7824 */ /* 0x010fca00078e0211 */
[----:B------:R0:W-:Y:S02]  /*0360*/  STG.E desc[UR8][R4.64], R15 ;  /* 0x0000000f04007986 */ /* 0x0001e4000c101908 */
.L_x_3:
[----:B------:R-:W-:Y:S05]  /*0370*/  BSYNC.RECONVERGENT B0 ;  /* 0x0000000000007941 */ /* 0x000fea0003800200 */
.L_x_2:
[----:B------:R-:W-:Y:S01]  /*0380*/  UIADD3 UR5, UPT, UPT, UR4, 0x2, URZ ;  /* 0x0000000204057890 */ /* 0x000fe2000fffe0ff */
[----:B------:R-:W-:Y:S05]  /*0390*/  BSSY.RECONVERGENT B0, `(.L_x_4) ;  /* 0x000000c000007945 */ /* 0x000fea0003800200 */
[----:B------:R-:W-:-:S13]  /*03a0*/  ISETP.NE.AND P0, PT, R0, UR5, PT ;  /* 0x0000000500007c0c */ /* 0x000fda000bf05270 */
[----:B------:R-:W-:Y:S05]  /*03b0*/  @!P0 BRA `(.L_x_5) ;  /* 0x0000000000248947 */ /* 0x000fea0003800000 */
[----:B------:R-:W3:Y:S02]  /*03c0*/  LDG.E.U8 R10, desc[UR8][R6.64+-0x1] ;  /* 0xffffff08060a7981 */ /* 0x000ee4000c1e1100 */
[----:B---3--:R-:W-:-:S13]  /*03d0*/  ISETP.NE.AND P0, PT, R10, RZ, PT ;  /* 0x000000ff0a00720c */ /* 0x008fda0003f05270 */
[----:B------:R-:W-:Y:S05]  /*03e0*/  @!P0 BRA `(.L_x_5) ;  /* 0x0000000000188947 */ /* 0x000fea0003800000 */
[----:B------:R-:W3:Y:S04]  /*03f0*/  LDG.E R10, desc[UR8][R12.64+-0x8] ;  /* 0xfffff8080c0a7981 */ /* 0x000ee8000c1e1900 */
[----:B0-----:R-:W3:Y:S04]  /*0400*/  LDG.E R15, desc[UR8][R8.64+-0x8] ;  /* 0xfffff808080f7981 */ /* 0x001ee8000c1e1900 */
[----:B------:R-:W4:Y:S01]  /*0410*/  LDG.E R17, desc[UR8][R4.64] ;  /* 0x0000000804117981 */ /* 0x000f22000c1e1900 */
[----:B---3--:R-:W-:-:S05]  /*0420*/  IMAD R10, R10, R15, RZ ;  /* 0x0000000f0a0a7224 */ /* 0x008fca00078e02ff */
[----:B----4-:R-:W-:-:S05]  /*0430*/  LEA R15, R10, R17, 0x1 ;  /* 0x000000110a0f7211 */ /* 0x010fca00078e08ff */
[----:B------:R1:W-:Y:S02]  /*0440*/  STG.E desc[UR8][R4.64], R15 ;  /* 0x0000000f04007986 */ /* 0x0003e4000c101908 */
.L_x_5:
[----:B------:R-:W-:Y:S05]  /*0450*/  BSYNC.RECONVERGENT B0 ;  /* 0x0000000000007941 */ /* 0x000fea0003800200 */
.L_x_4:
        /* <DEDUP_REMOVED lines=8> */
[----:B01----:R-:W3:Y:S04]  /*04e0*/  LDG.E R15, desc[UR8][R8.64+-0x4] ;  /* 0xfffffc08080f7981 */ /* 0x003ee8000c1e1900 */
[----:B------:R-:W4:Y:S01]  /*04f0*/  LDG.E R17, desc[UR8][R4.64] ;  /* 0x0000000804117981 */ /* 0x000f22000c1e1900 */
[----:B---3--:R-:W-:-:S04]  /*0500*/  IMAD R10, R10, R15, RZ ;  /* 0x0000000f0a0a7224 */ /* 0x008fc800078e02ff */
[----:B----4-:R-:W-:-:S05]  /*0510*/  IMAD R15, R10, 0x2, R17 ;  /* 0x000000020a0f7824 */ /* 0x010fca00078e0211 */
[----:B------:R3:W-:Y:S02]  /*0520*/  STG.E desc[UR8][R4.64], R15 ;  /* 0x0000000f04007986 */ /* 0x0007e4000c101908 */
.L_x_7:
[----:B------:R-:W-:Y:S05]  /*0530*/  BSYNC.RECONVERGENT B0 ;  /* 0x0000000000007941 */ /* 0x000fea0003800200 */
.L_x_6:
[----:B------:R-:W-:Y:S01]  /*0540*/  UIADD3 UR5, UPT, UPT, UR4, 0x4, URZ ;  /* 0x0000000404057890 */ /* 0x000fe2000fffe0ff */
[----:B------:R-:W-:Y:S05]  /*0550*/  BSSY.RECONVERGENT B0, `(.L_x_8) ;  /* 0x000000c000007945 */ /* 0x000fea0003800200 */
[----:B------:R-:W-:-:S13]  /*0560*/  ISETP.NE.AND P0, PT, R0, UR5, PT ;  /* 0x0000000500007c0c */ /* 0x000fda000bf05270 */
[----:B------:R-:W-:Y:S05]  /*0570*/  @!P0 BRA `(.L_x_9) ;  /* 0x0000000000248947 */ /* 0x000fea0003800000 */
[----:B------:R-:W4:Y:S02]  /*0580*/  LDG.E.U8 R10, desc[UR8][R6.64+0x1] ;  /* 0x00000108060a7981 */ /* 0x000f24000c1e1100 */
[----:B----4-:R-:W-:-:S13]  /*0590*/  ISETP.NE.AND P0, PT, R10, RZ, PT ;  /* 0x000000ff0a00720c */ /* 0x010fda0003f05270 */
[----:B------:R-:W-:Y:S05]  /*05a0*/  @!P0 BRA `(.L_x_9) ;  /* 0x0000000000188947 */ /* 0x000fea0003800000 */
[----:B------:R-:W4:Y:S04]  /*05b0*/  LDG.E R10, desc[UR8][R12.64] ;  /* 0x000000080c0a7981 */ /* 0x000f28000c1e1900 */
[----:B01-3--:R-:W4:Y:S04]  /*05c0*/  LDG.E R15, desc[UR8][R8.64] ;  /* 0x00000008080f7981 */ /* 0x00bf28000c1e1900 */
[----:B------:R-:W3:Y:S01]  /*05d0*/  LDG.E R17, desc[UR8][R4.64] ;  /* 0x0000000804117981 */ /* 0x000ee2000c1e1900 */
[----:B----4-:R-:W-:-:S05]  /*05e0*/  IMAD R10, R10, R15, RZ ;  /* 0x0000000f0a0a7224 */ /* 0x010fca00078e02ff */
[----:B---3--:R-:W-:-:S05]  /*05f0*/  LEA R15, R10, R17, 0x1 ;  /* 0x000000110a0f7211 */ /* 0x008fca00078e08ff */
[----:B------:R4:W-:Y:S02]  /*0600*/  STG.E desc[UR8][R4.64], R15 ;  /* 0x0000000f04007986 */ /* 0x0009e4000c101908 */
.L_x_9:
[----:B------:R-:W-:Y:S05]  /*0610*/  BSYNC.RECONVERGENT B0 ;  /* 0x0000000000007941 */ /* 0x000fea0003800200 */
.L_x_8:
[----:B------:R-:W-:Y:S01]  /*0620*/  UIADD3 UR5, UPT, UPT, UR4, 0x5, URZ ;  /* 0x0000000504057890 */ /* 0x000fe2000fffe0ff */
[----:B------:R-:W-:Y:S05]  /*0630*/  BSSY.RECONVERGENT B0, `(.L_x_10) ;  /* 0x000000c000007945 */ /* 0x000fea0003800200 */
[----:B------:R-:W-:-:S13]  /*0640*/  ISETP.NE.AND P0, PT, R0, UR5, PT ;  /* 0x0000000500007c0c */ /* 0x000fda000bf05270 */
[----:B------:R-:W-:Y:S05]  /*0650*/  @!P0 BRA `(.L_x_11) ;  /* 0x0000000000248947 */ /* 0x000fea0003800000 */
[----:B------:R-:W5:Y:S02]  /*0660*/  LDG.E.U8 R10, desc[UR8][R6.64+0x2] ;  /* 0x00000208060a7981 */ /* 0x000f64000c1e1100 */
[----:B-----5:R-:W-:-:S13]  /*0670*/  ISETP.NE.AND P0, PT, R10, RZ, PT ;  /* 0x000000ff0a00720c */ /* 0x020fda0003f05270 */
[----:B------:R-:W-:Y:S05]  /*0680*/  @!P0 BRA `(.L_x_11) ;  /* 0x0000000000188947 */ /* 0x000fea0003800000 */
[----:B------:R-:W5:Y:S04]  /*0690*/  LDG.E R10, desc[UR8][R12.64+0x4] ;  /* 0x000004080c0a7981 */ /* 0x000f68000c1e1900 */
[----:B01-34-:R-:W5:Y:S04]  /*06a0*/  LDG.E R15, desc[UR8][R8.64+0x4] ;  /* 0x00000408080f7981 */ /* 0x01bf68000c1e1900 */
[----:B------:R-:W3:Y:S01]  /*06b0*/  LDG.E R17, desc[UR8][R4.64] ;  /* 0x0000000804117981 */ /* 0x000ee2000c1e1900 */
[----:B-----5:R-:W-:-:S04]  /*06c0*/  IMAD R10, R10, R15, RZ ;  /* 0x0000000f0a0a7224 */ /* 0x020fc800078e02ff */
[----:B---3--:R-:W-:-:S05]  /*06d0*/  IMAD R15, R10, 0x2, R17 ;  /* 0x000000020a0f7824 */ /* 0x008fca00078e0211 */
[----:B------:R0:W-:Y:S02]  /*06e0*/  STG.E desc[UR8][R4.64], R15 ;  /* 0x0000000f04007986 */ /* 0x0001e4000c101908 */
.L_x_11:
[----:B------:R-:W-:Y:S05]  /*06f0*/  BSYNC.RECONVERGENT B0 ;  /* 0x0000000000007941 */ /* 0x000fea0003800200 */
.L_x_10:
        /* <DEDUP_REMOVED lines=10> */
[----:B-----5:R-:W-:-:S05]  /*07a0*/  IMAD R10, R10, R15, RZ ;  /* 0x0000000f0a0a7224 */ /* 0x020fca00078e02ff */
[----:B---3--:R-:W-:-:S05]  /*07b0*/  LEA R15, R10, R17, 0x1 ;  /* 0x000000110a0f7211 */ /* 0x008fca00078e08ff */
[----:B------:R0:W-:Y:S02]  /*07c0*/  STG.E desc[UR8][R4.64], R15 ;  /* 0x0000000f04007986 */ /* 0x0001e4000c101908 */
.L_x_13:
[----:B------:R-:W-:Y:S05]  /*07d0*/  BSYNC.RECONVERGENT B0 ;  /* 0x0000000000007941 */ /* 0x000fea0003800200 */
.L_x_12:
        /* <DEDUP_REMOVED lines=13> */
.L_x_15:
[----:B------:R-:W-:Y:S05]  /*08b0*/  BSYNC.RECONVERGENT B0 ;  /* 0x0000000000007941 */ /* 0x000fea0003800200 */
.L_x_14:
[----:B------:R-:W-:Y:S01]  /*08c0*/  UIADD3 UR4, UPT, UPT, UR4, 0x8, URZ ;  /* 0x0000000804047890 */ /* 0x000fe2000fffe0ff */
[----:B------:R-:W-:Y:S01]  /*08d0*/  IADD3 R8, P1, PT, R8, 0x20, RZ ;  /* 0x0000002008087810 */ /* 0x000fe20007f3e0ff */
[----:B------:R-:W-:Y:S01]  /*08e0*/  VIADD R11, R11, 0x8 ;  /* 0x000000080b0b7836 */ /* 0x000fe20000000000 */
[----:B------:R-:W-:Y:S01]  /*08f0*/  IADD3 R10, P0, PT, R6, 0x8, RZ ;  /* 0x00000008060a7810 */ /* 0x000fe20007f1e0ff */
[----:B------:R-:W-:Y:S01]  /*0900*/  UISETP.NE.AND UP0, UPT, UR4, 0x1000, UPT ;  /* 0x000010000400788c */ /* 0x000fe2000bf05270 */
[----:B------:R-:W-:Y:S01]  /*0910*/  IADD3 R12, P2, PT, R12, 0x20, RZ ;  /* 0x000000200c0c7810 */ /* 0x000fe20007f5e0ff */
[----:B------:R-:W-:Y:S01]  /*0920*/  IMAD.X R9, RZ, RZ, R9, P1 ;  /* 0x000000ffff097224 */ /* 0x000fe200008e0609 */
[----:B------:R-:W-:Y:S02]  /*0930*/  IADD3.X R7, PT, PT, RZ, R7, RZ, P0, !PT ;  /* 0x00000007ff077210 */ /* 0x000fe400007fe4ff */
[----:B------:R-:W-:Y:S02]  /*0940*/  IADD3.X R17, PT, PT, RZ, R13, RZ, P2, !PT ;  /* 0x0000000dff117210 */ /* 0x000fe400017fe4ff */
[----:B------:R-:W-:-:S02]  /*0950*/  IADD3 R16, PT, PT, R16, 0x8, RZ ;  /* 0x0000000810107810 */ /* 0x000fc40007ffe0ff */
[----:B------:R-:W-:Y:S05]  /*0960*/  BRA.U UP0, `(.L_x_16) ;  /* 0xfffffff9000c7547 */ /* 0x000fea000b83ffff */
[----:B--2---:R-:W2:Y:S08]  /*0970*/  LDC.64 R2, c[0x0][0x3a0] ;  /* 0x0000e800ff027b82 */ /* 0x004eb00000000a00 */
[----:B01-34-:R-:W0:Y:S01]  /*0980*/  LDC.64 R4, c[0x0][0x398] ;  /* 0x0000e600ff047b82 */ /* 0x01be220000000a00 */
[----:B--2---:R-:W-:-:S06]  /*0990*/  IMAD.WIDE R2, R0, 0x4, R2 ;  /* 0x0000000400027825 */ /* 0x004fcc00078e0202 */
[----:B------:R-:W2:Y:S01]  /*09a0*/  LDG.E R3, desc[UR8][R2.64] ;  /* 0x0000000802037981 */ /* 0x000ea2000c1e1900 */
[----:B0-----:R-:W-:-:S05]  /*09b0*/  IMAD.WIDE R4, R0, 0x4, R4 ;  /* 0x0000000400047825 */ /* 0x001fca00078e0204 */
[----:B--2---:R-:W-:Y:S01]  /*09c0*/  STG.E desc[UR8][R4.64], R3 ;  /* 0x0000000304007986 */ /* 0x004fe2000c101908 */
[----:B------:R-:W-:Y:S05]  /*09d0*/  EXIT ;  /* 0x000000000000794d */ /* 0x000fea0003800000 */
.L_x_17:
[----:B------:R-:W-:-:S00]  /*09e0*/  BRA `(.L_x_17) ;  /* 0xfffffffc00fc7947 */ /* 0x000fc0000383ffff */
[----:B------:R-:W-:-:S00]  /*09f0*/  NOP ;  /* 0x0000000000007918 */ /* 0x000fc00000000000 */
        /* <DEDUP_REMOVED lines=8> */
.L_x_41:


//--------------------- .text._Z5isingPiS_ffS_S_PbiPj --------------------------
	.section	.text._Z5isingPiS_ffS_S_PbiPj,"ax",@progbits
	.align	128
        .global         _Z5isingPiS_ffS_S_PbiPj
        .type           _Z5isingPiS_ffS_S_PbiPj,@function
        .size           _Z5isingPiS_ffS_S_PbiPj,(.L_x_40 - _Z5isingPiS_ffS_S_PbiPj)
        .other          _Z5isingPiS_ffS_S_PbiPj,@"STO_CUDA_ENTRY STV_DEFAULT"
_Z5isingPiS_ffS_S_PbiPj:
.text._Z5isingPiS_ffS_S_PbiPj:
[----:B------:R-:W-:Y:S01]  /*0000*/  LDC R1, c[0x0][0x37c] ;  /* 0x0000df00ff017b82 */ /* 0x000fe20000000800 */
[----:B------:R-:W0:Y:S07]  /*0010*/  S2R R3, SR_TID.X ;  /* 0x0000000000037919 */ /* 0x000e2e0000002100 */
[----:B------:R-:W0:Y:S01]  /*0020*/  S2UR UR6, SR_CTAID.X ;  /* 0x00000000000679c3 */ /* 0x000e220000002500 */
[----:B------:R-:W1:Y:S07]  /*0030*/  LDCU.64 UR4, c[0x0][0x358] ;  /* 0x00006b00ff0477ac */ /* 0x000e6e0008000a00 */
[----:B------:R-:W0:Y:S08]  /*0040*/  LDC R4, c[0x0][0x360] ;  /* 0x0000d800ff047b82 */ /* 0x000e300000000800 */
[----:B------:R-:W2:Y:S01]  /*0050*/  LDC.64 R8, c[0x0][0x3b8] ;  /* 0x0000ee00ff087b82 */ /* 0x000ea20000000a00 */
[----:B0-----:R-:W-:Y:S01]  /*0060*/  IMAD R4, R4, UR6, R3 ;  /* 0x0000000604047c24 */ /* 0x001fe2000f8e0203 */
[----:B------:R-:W0:Y:S03]  /*0070*/  LDCU UR6, c[0x0][0x390] ;  /* 0x00007200ff0677ac */ /* 0x000e260008000800 */
[----:B--2---:R-:W-:-:S05]  /*0080*/  IMAD.WIDE R8, R4, 0x4, R8 ;  /* 0x0000000404087825 */ /* 0x004fca00078e0208 */
[----:B-1----:R-:W2:Y:S01]  /*0090*/  LDG.E R0, desc[UR4][R8.64] ;  /* 0x0000000408007981 */ /* 0x002ea2000c1e1900 */
[----:B------:R-:W-:Y:S01]  /*00a0*/  IMAD.MOV.U32 R10, RZ, RZ, 0x1 ;  /* 0x00000001ff0a7424 */ /* 0x000fe200078e00ff */
[----:B------:R-:W-:Y:S01]  /*00b0*/  BSSY.RECONVERGENT B0, `(.L_x_18) ;  /* 0x000001f000007945 */ /* 0x000fe20003800200 */
[----:B0-----:R-:W0:Y:S08]  /*00c0*/  F2F.F64.F32 R6, UR6 ;  /* 0x0000000600067d10 */ /* 0x001e300008201800 */
[----:B0-----:R-:W0:Y:S01]  /*00d0*/  MUFU.RCP64H R11, R7 ;  /* 0x00000007000b7308 */ /* 0x001e220000001800 */
[----:B--2---:R-:W-:-:S05]  /*00e0*/  IMAD.SHL.U32 R3, R0, 0x2000, RZ ;  /* 0x0000200000037824 */ /* 0x004fca00078e00ff */
[----:B------:R-:W-:-:S04]  /*00f0*/  LOP3.LUT R3, R3, R0, RZ, 0x3c, !PT ;  /* 0x0000000003037212 */ /* 0x000fc800078e3cff */
[----:B------:R-:W-:-:S04]  /*0100*/  SHF.R.U32.HI R0, RZ, 0x11, R3 ;  /* 0x00000011ff007819 */ /* 0x000fc80000011603 */
[----:B------:R-:W-:Y:S01]  /*0110*/  LOP3.LUT R0, R0, R3, RZ, 0x3c, !PT ;  /* 0x0000000300007212 */ /* 0x000fe200078e3cff */
[----:B0-----:R-:W-:-:S04]  /*0120*/  DFMA R2, -R6, R10, 1 ;  /* 0x3ff000000602742b */ /* 0x001fc8000000010a */
[----:B------:R-:W-:-:S04]  /*0130*/  IMAD.SHL.U32 R5, R0, 0x20, RZ ;  /* 0x0000002000057824 */ /* 0x000fc800078e00ff */
[----:B------:R-:W-:Y:S01]  /*0140*/  DFMA R12, R2, R2, R2 ;  /* 0x00000002020c722b */ /* 0x000fe20000000002 */
[----:B------:R-:W-:-:S04]  /*0150*/  LOP3.LUT R5, R5, R0, RZ, 0x3c, !PT ;  /* 0x0000000005057212 */ /* 0x000fc800078e3cff */
[----:B------:R-:W-:Y:S01]  /*0160*/  I2FP.F32.U32 R0, R5 ;  /* 0x0000000500007245 */ /* 0x000fe20000201000 */
[----:B------:R0:W-:Y:S02]  /*0170*/  STG.E desc[UR4][R8.64], R5 ;  /* 0x0000000508007986 */ /* 0x0001e4000c101904 */
[----:B------:R-:W-:Y:S02]  /*0180*/  DFMA R12, R10, R12, R10 ;  /* 0x0000000c0a0c722b */ /* 0x000fe4000000000a */
[----:B------:R-:W-:-:S04]  /*0190*/  FMUL R0, R0, 2.3283064365386962891e-10 ;  /* 0x2f80000000007820 */ /* 0x000fc80000400000 */
[----:B------:R-:W1:Y:S02]  /*01a0*/  F2F.F64.F32 R2, R0 ;  /* 0x0000000000027310 */ /* 0x000e640000201800 */
[----:B------:R-:W-:-:S08]  /*01b0*/  DFMA R10, -R6, R12, 1 ;  /* 0x3ff00000060a742b */ /* 0x000fd0000000010c */
[----:B------:R-:W-:Y:S02]  /*01c0*/  DFMA R12, R12, R10, R12 ;  /* 0x0000000a0c0c722b */ /* 0x000fe4000000000c */
[----:B-1----:R-:W-:-:S08]  /*01d0*/  DADD R2, R2, -0.5 ;  /* 0xbfe0000002027429 */ /* 0x002fd00000000000 */
[----:B------:R-:W-:-:S08]  /*01e0*/  DMUL R10, R2, 4 ;  /* 0x40100000020a7828 */ /* 0x000fd00000000000 */
[----:B------:R-:W-:Y:S02]  /*01f0*/  DMUL R2, R10, R12 ;  /* 0x0000000c0a027228 */ /* 0x000fe40000000000 */
[----:B------:R-:W-:-:S06]  /*0200*/  FSETP.GEU.AND P1, PT, |R11|, 6.5827683646048100446e-37, PT ;  /* 0x036000000b00780b */ /* 0x000fcc0003f2e200 */
[----:B------:R-:W-:-:S08]  /*0210*/  DFMA R14, -R6, R2, R10 ;  /* 0x00000002060e722b */ /* 0x000fd0000000010a */
[----:B------:R-:W-:-:S10]  /*0220*/  DFMA R2, R12, R14, R2 ;  /* 0x0000000e0c02722b */ /* 0x000fd40000000002 */
[----:B------:R-:W-:-:S05]  /*0230*/  FFMA R12, RZ, R7, R3 ;  /* 0x00000007ff0c7223 */ /* 0x000fca0000000003 */
[----:B------:R-:W-:-:S13]  /*0240*/  FSETP.GT.AND P0, PT, |R12|, 1.469367938527859385e-39, PT ;  /* 0x001000000c00780b */ /* 0x000fda0003f04200 */
[----:B0-----:R-:W-:Y:S05]  /*0250*/  @P0 BRA P1, `(.L_x_19) ;  /* 0x0000000000100947 */ /* 0x001fea0000800000 */
[----:B------:R-:W-:-:S07]  /*0260*/  MOV R0, 0x280 ;  /* 0x0000028000007802 */ /* 0x000fce0000000f00 */
[----:B------:R-:W-:Y:S05]  /*0270*/  CALL.REL.NOINC `($__internal_0_$__cuda_sm20_div_rn_f64_full) ;  /* 0x0000000000987944 */ /* 0x000fea0003c00000 */
[----:B------:R-:W-:Y:S02]  /*0280*/  IMAD.MOV.U32 R2, RZ, RZ, R12 ;  /* 0x000000ffff027224 */ /* 0x000fe400078e000c */
[----:B------:R-:W-:-:S07]  /*0290*/  IMAD.MOV.U32 R3, RZ, RZ, R13 ;  /* 0x000000ffff037224 */ /* 0x000fce00078e000d */
.L_x_19:
[----:B------:R-:W-:Y:S05]  /*02a0*/  BSYNC.RECONVERGENT B0 ;  /* 0x0000000000007941 */ /* 0x000fea0003800200 */
.L_x_18:
[----:B------:R-:W0:Y:S01]  /*02b0*/  LDC.64 R10, c[0x0][0x398] ;  /* 0x0000e600ff0a7b82 */ /* 0x000e220000000a00 */
[----:B------:R-:W1:Y:S07]  /*02c0*/  LDCU.64 UR6, c[0x0][0x3a8] ;  /* 0x00007500ff0677ac */ /* 0x000e6e0008000a00 */
[----:B------:R-:W2:Y:S08]  /*02d0*/  LDC.64 R12, c[0x0][0x380] ;  /* 0x0000e000ff0c7b82 */ /* 0x000eb00000000a00 */
[----:B------:R-:W3:Y:S01]  /*02e0*/  LDC.64 R16, c[0x0][0x390] ;  /* 0x0000e400ff107b82 */ /* 0x000ee20000000a00 */
[----:B-1----:R-:W-:-:S04]  /*02f0*/  IADD3 R6, P0, PT, R4, UR6, RZ ;  /* 0x0000000604067c10 */ /* 0x002fc8000ff1e0ff */
[C---:B------:R-:W-:Y:S01]  /*0300*/  LEA.HI.X.SX32 R7, R4.reuse, UR7, 0x1, P0 ;  /* 0x0000000704077c11 */ /* 0x040fe200080f0eff */
[----:B0-----:R-:W-:-:S04]  /*0310*/  IMAD.WIDE R10, R4, 0x4, R10 ;  /* 0x00000004040a7825 */ /* 0x001fc800078e020a */
[----:B------:R0:W-:Y:S01]  /*0320*/  STG.E.U8 desc[UR4][R6.64], RZ ;  /* 0x000000ff06007986 */ /* 0x0001e2000c101104 */
[----:B--2---:R-:W-:-:S03]  /*0330*/  IMAD.WIDE R12, R4, 0x4, R12 ;  /* 0x00000004040c7825 */ /* 0x004fc600078e020c */
[----:B------:R-:W2:Y:S04]  /*0340*/  LDG.E R10, desc[UR4][R10.64] ;  /* 0x000000040a0a7981 */ /* 0x000ea8000c1e1900 */
[----:B------:R-:W2:Y:S01]  /*0350*/  LDG.E R5, desc[UR4][R12.64] ;  /* 0x000000040c057981 */ /* 0x000ea2000c1e1900 */
[----:B------:R0:W1:Y:S08]  /*0360*/  F2F.F32.F64 R8, R2 ;  /* 0x0000000200087310 */ /* 0x0000700000301000 */
[----:B---3--:R-:W3:Y:S08]  /*0370*/  MUFU.RCP R9, R16 ;  /* 0x0000001000097308 */ /* 0x008ef00000001000 */
[----:B------:R-:W4:Y:S01]  /*0380*/  FCHK P0, R17, R16 ;  /* 0x0000001011007302 */ /* 0x000f220000000000 */
[----:B---3--:R-:W-:-:S04]  /*0390*/  FFMA R0, R9, -R16, 1 ;  /* 0x3f80000009007423 */ /* 0x008fc80000000810 */
[----:B------:R-:W-:-:S04]  /*03a0*/  FFMA R0, R9, R0, R9 ;  /* 0x0000000009007223 */ /* 0x000fc80000000009 */
[----:B------:R-:W-:-:S04]  /*03b0*/  FFMA R15, R0, R17, RZ ;  /* 0x00000011000f7223 */ /* 0x000fc800000000ff */
[----:B------:R-:W-:-:S04]  /*03c0*/  FFMA R14, R15, -R16, R17 ;  /* 0x800000100f0e7223 */ /* 0x000fc80000000011 */
[----:B------:R-:W-:Y:S01]  /*03d0*/  FFMA R0, R0, R14, R15 ;  /* 0x0000000e00007223 */ /* 0x000fe2000000000f */
[----:B--2---:R-:W-:-:S05]  /*03e0*/  IMAD R9, R10, R5, RZ ;  /* 0x000000050a097224 */ /* 0x004fca00078e02ff */
[----:B------:R-:W-:Y:S01]  /*03f0*/  I2FP.F32.S32 R9, R9 ;  /* 0x0000000900097245 */ /* 0x000fe20000201400 */
[----:B01--4-:R-:W-:Y:S06]  /*0400*/  @!P0 BRA `(.L_x_20) ;  /* 0x0000000000088947 */ /* 0x013fec0003800000 */
[----:B------:R-:W-:-:S07]  /*0410*/  MOV R10, 0x430 ;  /* 0x00000430000a7802 */ /* 0x000fce0000000f00 */
[----:B------:R-:W-:Y:S05]  /*0420*/  CALL.REL.NOINC `($__internal_1_$__cuda_sm3x_div_rn_noftz_f32_slowpath) ;  /* 0x0000000400a47944 */ /* 0x000fea0003c00000 */
.L_x_20:
[----:B------:R-:W-:-:S05]  /*0430*/  FADD R9, R9, R0 ;  /* 0x0000000009097221 */ /* 0x000fca0000000000 */
[----:B------:R-:W-:-:S13]  /*0440*/  FSETP.GT.AND P0, PT, R9, R8, PT ;  /* 0x000000080900720b */ /* 0x000fda0003f04000 */
[----:B------:R-:W-:Y:S05]  /*0450*/  @!P0 EXIT ;  /* 0x000000000000894d */ /* 0x000fea0003800000 */
[----:B------:R-:W0:Y:S01]  /*0460*/  LDC.64 R2, c[0x0][0x388] ;  /* 0x0000e200ff027b82 */ /* 0x000e220000000a00 */
[----:B------:R-:W-:Y:S02]  /*0470*/  IMAD.MOV.U32 R0, RZ, RZ, 0x1 ;  /* 0x00000001ff007424 */ /* 0x000fe400078e00ff */
[----:B------:R-:W-:Y:S02]  /*0480*/  IMAD.MOV R9, RZ, RZ, -R5 ;  /* 0x000000ffff097224 */ /* 0x000fe400078e0a05 */
[----:B0-----:R-:W-:Y:S01]  /*0490*/  IMAD.WIDE R4, R4, 0x4, R2 ;  /* 0x0000000404047825 */ /* 0x001fe200078e0202 */
[----:B------:R-:W-:-:S04]  /*04a0*/  PRMT R3, R0, 0x7610, R3 ;  /* 0x0000761000037816 */ /* 0x000fc80000000003 */
[----:B------:R-:W-:Y:S04]  /*04b0*/  STG.E desc[UR4][R4.64], R9 ;  /* 0x0000000904007986 */ /* 0x000fe8000c101904 */
[----:B------:R-:W-:Y:S01]  /*04c0*/  STG.E.U8 desc[UR4][R6.64], R3 ;  /* 0x0000000306007986 */ /* 0x000fe2000c101104 */
[----:B------:R-:W-:Y:S05]  /*04d0*/  EXIT ;  /* 0x000000000000794d */ /* 0x000fea0003800000 */
        .weak           $__internal_0_$__cuda_sm20_div_rn_f64_full
        .type           $__internal_0_$__cuda_sm20_div_rn_f64_full,@function
        .size           $__internal_0_$__cuda_sm20_div_rn_f64_full,($__internal_1_$__cuda_sm3x_div_rn_noftz_f32_slowpath - $__internal_0_$__cuda_sm20_div_rn_f64_full)
$__internal_0_$__cuda_sm20_div_rn_f64_full:
[C---:B------:R-:W-:Y:S01]  /*04e0*/  FSETP.GEU.AND P0, PT, |R7|.reuse, 1.469367938527859385e-39, PT ;  /* 0x001000000700780b */ /* 0x040fe20003f0e200 */
[----:B------:R-:W-:Y:S01]  /*04f0*/  IMAD.MOV.U32 R9, RZ, RZ, R11 ;  /* 0x000000ffff097224 */ /* 0x000fe200078e000b */
[C---:B------:R-:W-:Y:S01]  /*0500*/  LOP3.LUT R2, R7.reuse, 0x800fffff, RZ, 0xc0, !PT ;  /* 0x800fffff07027812 */ /* 0x040fe200078ec0ff */
[----:B------:R-:W-:Y:S01]  /*0510*/  IMAD.MOV.U32 R16, RZ, RZ, 0x1 ;  /* 0x00000001ff107424 */ /* 0x000fe200078e00ff */
[----:B------:R-:W-:Y:S01]  /*0520*/  LOP3.LUT R14, R7, 0x7ff00000, RZ, 0xc0, !PT ;  /* 0x7ff00000070e7812 */ /* 0x000fe200078ec0ff */
[----:B------:R-:W-:Y:S01]  /*0530*/  IMAD.MOV.U32 R8, RZ, RZ, R10 ;  /* 0x000000ffff087224 */ /* 0x000fe200078e000a */
[----:B------:R-:W-:Y:S01]  /*0540*/  LOP3.LUT R3, R2, 0x3ff00000, RZ, 0xfc, !PT ;  /* 0x3ff0000002037812 */ /* 0x000fe200078efcff */
[----:B------:R-:W-:Y:S01]  /*0550*/  IMAD.MOV.U32 R2, RZ, RZ, R6 ;  /* 0x000000ffff027224 */ /* 0x000fe200078e0006 */
[C---:B------:R-:W-:Y:S01]  /*0560*/  FSETP.GEU.AND P2, PT, |R9|.reuse, 1.469367938527859385e-39, PT ;  /* 0x001000000900780b */ /* 0x040fe20003f4e200 */
[----:B------:R-:W-:Y:S01]  /*0570*/  BSSY.RECONVERGENT B1, `(.L_x_21) ;  /* 0x0000051000017945 */ /* 0x000fe20003800200 */
[----:B------:R-:W-:-:S03]  /*0580*/  LOP3.LUT R5, R9, 0x7ff00000, RZ, 0xc0, !PT ;  /* 0x7ff0000009057812 */ /* 0x000fc600078ec0ff */
[----:B------:R-:W-:Y:S01]  /*0590*/  @!P0 DMUL R2, R6, 8.98846567431157953865e+307 ;  /* 0x7fe0000006028828 */ /* 0x000fe20000000000 */
[----:B------:R-:W-:-:S05]  /*05a0*/  ISETP.GE.U32.AND P1, PT, R5, R14, PT ;  /* 0x0000000e0500720c */ /* 0x000fca0003f26070 */
[----:B------:R-:W0:Y:S02]  /*05b0*/  MUFU.RCP64H R17, R3 ;  /* 0x0000000300117308 */ /* 0x000e240000001800 */
[----:B------:R-:W-:Y:S01]  /*05c0*/  @!P2 LOP3.LUT R12, R7, 0x7ff00000, RZ, 0xc0, !PT ;  /* 0x7ff00000070ca812 */ /* 0x000fe200078ec0ff */
[----:B------:R-:W-:-:S03]  /*05d0*/  @!P2 IMAD.MOV.U32 R18, RZ, RZ, RZ ;  /* 0x000000ffff12a224 */ /* 0x000fc600078e00ff */
[----:B------:R-:W-:Y:S01]  /*05e0*/  @!P2 ISETP.GE.U32.AND P3, PT, R5, R12, PT ;  /* 0x0000000c0500a20c */ /* 0x000fe20003f66070 */
[----:B------:R-:W-:-:S05]  /*05f0*/  IMAD.MOV.U32 R12, RZ, RZ, 0x1ca00000 ;  /* 0x1ca00000ff0c7424 */ /* 0x000fca00078e00ff */
[----:B------:R-:W-:-:S04]  /*0600*/  @!P2 SEL R13, R12, 0x63400000, !P3 ;  /* 0x634000000c0da807 */ /* 0x000fc80005800000 */
[----:B------:R-:W-:Y:S01]  /*0610*/  @!P2 LOP3.LUT R13, R13, 0x80000000, R9, 0xf8, !PT ;  /* 0x800000000d0da812 */ /* 0x000fe200078ef809 */
[----:B0-----:R-:W-:-:S03]  /*0620*/  DFMA R10, R16, -R2, 1 ;  /* 0x3ff00000100a742b */ /* 0x001fc60000000802 */
[----:B------:R-:W-:-:S05]  /*0630*/  @!P2 LOP3.LUT R19, R13, 0x100000, RZ, 0xfc, !PT ;  /* 0x001000000d13a812 */ /* 0x000fca00078efcff */
[----:B------:R-:W-:-:S08]  /*0640*/  DFMA R10, R10, R10, R10 ;  /* 0x0000000a0a0a722b */ /* 0x000fd0000000000a */
[----:B------:R-:W-:Y:S01]  /*0650*/  DFMA R16, R16, R10, R16 ;  /* 0x0000000a1010722b */ /* 0x000fe20000000010 */
[----:B------:R-:W-:Y:S01]  /*0660*/  SEL R11, R12, 0x63400000, !P1 ;  /* 0x634000000c0b7807 */ /* 0x000fe20004800000 */
[----:B------:R-:W-:-:S03]  /*0670*/  IMAD.MOV.U32 R10, RZ, RZ, R8 ;  /* 0x000000ffff0a7224 */ /* 0x000fc600078e0008 */
[----:B------:R-:W-:-:S03]  /*0680*/  LOP3.LUT R11, R11, 0x800fffff, R9, 0xf8, !PT ;  /* 0x800fffff0b0b7812 */ /* 0x000fc600078ef809 */
[----:B------:R-:W-:-:S03]  /*0690*/  DFMA R20, R16, -R2, 1 ;  /* 0x3ff000001014742b */ /* 0x000fc60000000802 */
[----:B------:R-:W-:-:S05]  /*06a0*/  @!P2 DFMA R10, R10, 2, -R18 ;  /* 0x400000000a0aa82b */ /* 0x000fca0000000812 */
[----:B------:R-:W-:Y:S01]  /*06b0*/  DFMA R16, R16, R20, R16 ;  /* 0x000000141010722b */ /* 0x000fe20000000010 */
[----:B------:R-:W-:Y:S02]  /*06c0*/  IMAD.MOV.U32 R21, RZ, RZ, R5 ;  /* 0x000000ffff157224 */ /* 0x000fe400078e0005 */
[----:B------:R-:W-:Y:S01]  /*06d0*/  IMAD.MOV.U32 R20, RZ, RZ, R14 ;  /* 0x000000ffff147224 */ /* 0x000fe200078e000e */
[----:B------:R-:W-:Y:S02]  /*06e0*/  @!P0 LOP3.LUT R20, R3, 0x7ff00000, RZ, 0xc0, !PT ;  /* 0x7ff0000003148812 */ /* 0x000fe400078ec0ff */
[----:B------:R-:W-:Y:S02]  /*06f0*/  @!P2 LOP3.LUT R21, R11, 0x7ff00000, RZ, 0xc0, !PT ;  /* 0x7ff000000b15a812 */ /* 0x000fe400078ec0ff */
[----:B------:R-:W-:Y:S01]  /*0700*/  DMUL R18, R16, R10 ;  /* 0x0000000a10127228 */ /* 0x000fe20000000000 */
[----:B------:R-:W-:Y:S02]  /*0710*/  VIADD R22, R20, 0xffffffff ;  /* 0xffffffff14167836 */ /* 0x000fe40000000000 */
[----:B------:R-:W-:-:S05]  /*0720*/  VIADD R13, R21, 0xffffffff ;  /* 0xffffffff150d7836 */ /* 0x000fca0000000000 */
[----:B------:R-:W-:Y:S01]  /*0730*/  DFMA R14, R18, -R2, R10 ;  /* 0x80000002120e722b */ /* 0x000fe2000000000a */
[----:B------:R-:W-:-:S04]  /*0740*/  ISETP.GT.U32.AND P0, PT, R13, 0x7feffffe, PT ;  /* 0x7feffffe0d00780c */ /* 0x000fc80003f04070 */
[----:B------:R-:W-:-:S03]  /*0750*/  ISETP.GT.U32.OR P0, PT, R22, 0x7feffffe, P0 ;  /* 0x7feffffe1600780c */ /* 0x000fc60000704470 */
[----:B------:R-:W-:-:S10]  /*0760*/  DFMA R14, R16, R14, R18 ;  /* 0x0000000e100e722b */ /* 0x000fd40000000012 */
[----:B------:R-:W-:Y:S05]  /*0770*/  @P0 BRA `(.L_x_22) ;  /* 0x00000000006c0947 */ /* 0x000fea0003800000 */
[----:B------:R-:W-:-:S04]  /*0780*/  LOP3.LUT R16, R7, 0x7ff00000, RZ, 0xc0, !PT ;  /* 0x7ff0000007107812 */ /* 0x000fc800078ec0ff */
[CC--:B------:R-:W-:Y:S02]  /*0790*/  VIADDMNMX R8, R5.reuse, -R16.reuse, 0xb9600000, !PT ;  /* 0xb960000005087446 */ /* 0x0c0fe40007800910 */
[----:B------:R-:W-:Y:S02]  /*07a0*/  ISETP.GE.U32.AND P0, PT, R5, R16, PT ;  /* 0x000000100500720c */ /* 0x000fe40003f06070 */
[----:B------:R-:W-:Y:S02]  /*07b0*/  VIMNMX R8, PT, PT, R8, 0x46a00000, PT ;  /* 0x46a0000008087848 */ /* 0x000fe40003fe0100 */
[----:B------:R-:W-:-:S05]  /*07c0*/  SEL R5, R12, 0x63400000, !P0 ;  /* 0x634000000c057807 */ /* 0x000fca0004000000 */
[----:B------:R-:W-:Y:S02]  /*07d0*/  IMAD.IADD R5, R8, 0x1, -R5 ;  /* 0x0000000108057824 */ /* 0x000fe400078e0a05 */
[----:B------:R-:W-:Y:S02]  /*07e0*/  IMAD.MOV.U32 R8, RZ, RZ, RZ ;  /* 0x000000ffff087224 */ /* 0x000fe400078e00ff */
[----:B------:R-:W-:-:S06]  /*07f0*/  VIADD R9, R5, 0x7fe00000 ;  /* 0x7fe0000005097836 */ /* 0x000fcc0000000000 */
[----:B------:R-:W-:-:S10]  /*0800*/  DMUL R12, R14, R8 ;  /* 0x000000080e0c7228 */ /* 0x000fd40000000000 */
[----:B------:R-:W-:-:S13]  /*0810*/  FSETP.GTU.AND P0, PT, |R13|, 1.469367938527859385e-39, PT ;  /* 0x001000000d00780b */ /* 0x000fda0003f0c200 */
[----:B------:R-:W-:Y:S05]  /*0820*/  @P0 BRA `(.L_x_23) ;  /* 0x0000000000940947 */ /* 0x000fea0003800000 */
[----:B------:R-:W-:Y:S01]  /*0830*/  DFMA R2, R14, -R2, R10 ;  /* 0x800000020e02722b */ /* 0x000fe2000000000a */
[----:B------:R-:W-:-:S09]  /*0840*/  IMAD.MOV.U32 R8, RZ, RZ, RZ ;  /* 0x000000ffff087224 */ /* 0x000fd200078e00ff */
[C---:B------:R-:W-:Y:S02]  /*0850*/  FSETP.NEU.AND P0, PT, R3.reuse, RZ, PT ;  /* 0x000000ff0300720b */ /* 0x040fe40003f0d000 */
[----:B------:R-:W-:-:S04]  /*0860*/  LOP3.LUT R7, R3, 0x80000000, R7, 0x48, !PT ;  /* 0x8000000003077812 */ /* 0x000fc800078e4807 */
[----:B------:R-:W-:-:S07]  /*0870*/  LOP3.LUT R9, R7, R9, RZ, 0xfc, !PT ;  /* 0x0000000907097212 */ /* 0x000fce00078efcff */
[----:B------:R-:W-:Y:S05]  /*0880*/  @!P0 BRA `(.L_x_23) ;  /* 0x00000000007c8947 */ /* 0x000fea0003800000 */
[----:B------:R-:W-:Y:S01]  /*0890*/  IMAD.MOV R3, RZ, RZ, -R5 ;  /* 0x000000ffff037224 */ /* 0x000fe200078e0a05 */
[----:B------:R-:W-:Y:S01]  /*08a0*/  DMUL.RP R8, R14, R8 ;  /* 0x000000080e087228 */ /* 0x000fe20000008000 */
[----:B------:R-:W-:Y:S01]  /*08b0*/  IMAD.MOV.U32 R2, RZ, RZ, RZ ;  /* 0x000000ffff027224 */ /* 0x000fe200078e00ff */
[----:B------:R-:W-:-:S05]  /*08c0*/  IADD3 R5, PT, PT, -R5, -0x43300000, RZ ;  /* 0xbcd0000005057810 */ /* 0x000fca0007ffe1ff */
[----:B------:R-:W-:-:S03]  /*08d0*/  DFMA R2, R12, -R2, R14 ;  /* 0x800000020c02722b */ /* 0x000fc6000000000e */
[----:B------:R-:W-:-:S07]  /*08e0*/  LOP3.LUT R7, R9, R7, RZ, 0x3c, !PT ;  /* 0x0000000709077212 */ /* 0x000fce00078e3cff */
[----:B------:R-:W-:-:S04]  /*08f0*/  FSETP.NEU.AND P0, PT, |R3|, R5, PT ;  /* 0x000000050300720b */ /* 0x000fc80003f0d200 */
[----:B------:R-:W-:Y:S02]  /*0900*/  FSEL R12, R8, R12, !P0 ;  /* 0x0000000c080c7208 */ /* 0x000fe40004000000 */
[----:B------:R-:W-:Y:S01]  /*0910*/  FSEL R13, R7, R13, !P0 ;  /* 0x0000000d070d7208 */ /* 0x000fe20004000000 */
[----:B------:R-:W-:Y:S06]  /*0920*/  BRA `(.L_x_23) ;  /* 0x0000000000547947 */ /* 0x000fec0003800000 */
.L_x_22:
[----:B------:R-:W-:-:S14]  /*0930*/  DSETP.NAN.AND P0, PT, R8, R8, PT ;  /* 0x000000080800722a */ /* 0x000fdc0003f08000 */
[----:B------:R-:W-:Y:S05]  /*0940*/  @P0 BRA `(.L_x_24) ;  /* 0x0000000000440947 */ /* 0x000fea0003800000 */
[----:B------:R-:W-:-:S14]  /*0950*/  DSETP.NAN.AND P0, PT, R6, R6, PT ;  /* 0x000000060600722a */ /* 0x000fdc0003f08000 */
[----:B------:R-:W-:Y:S05]  /*0960*/  @P0 BRA `(.L_x_25) ;  /* 0x0000000000300947 */ /* 0x000fea0003800000 */
[----:B------:R-:W-:Y:S01]  /*0970*/  ISETP.NE.AND P0, PT, R21, R20, PT ;  /* 0x000000141500720c */ /* 0x000fe20003f05270 */
[----:B------:R-:W-:Y:S02]  /*0980*/  IMAD.MOV.U32 R12, RZ, RZ, 0x0 ;  /* 0x00000000ff0c7424 */ /* 0x000fe400078e00ff */
[----:B------:R-:W-:-:S10]  /*0990*/  IMAD.MOV.U32 R13, RZ, RZ, -0x80000 ;  /* 0xfff80000ff0d7424 */ /* 0x000fd400078e00ff */
[----:B------:R-:W-:Y:S05]  /*09a0*/  @!P0 BRA `(.L_x_23) ;  /* 0x0000000000348947 */ /* 0x000fea0003800000 */
[----:B------:R-:W-:Y:S02]  /*09b0*/  ISETP.NE.AND P0, PT, R21, 0x7ff00000, PT ;  /* 0x7ff000001500780c */ /* 0x000fe40003f05270 */
[----:B------:R-:W-:Y:S02]  /*09c0*/  LOP3.LUT R13, R9, 0x80000000, R7, 0x48, !PT ;  /* 0x80000000090d7812 */ /* 0x000fe400078e4807 */
[----:B------:R-:W-:-:S13]  /*09d0*/  ISETP.EQ.OR P0, PT, R20, RZ, !P0 ;  /* 0x000000ff1400720c */ /* 0x000fda0004702670 */
[----:B------:R-:W-:Y:S01]  /*09e0*/  @P0 LOP3.LUT R2, R13, 0x7ff00000, RZ, 0xfc, !PT ;  /* 0x7ff000000d020812 */ /* 0x000fe200078efcff */
[----:B------:R-:W-:Y:S02]  /*09f0*/  @!P0 IMAD.MOV.U32 R12, RZ, RZ, RZ ;  /* 0x000000ffff0c8224 */ /* 0x000fe400078e00ff */
[----:B------:R-:W-:Y:S02]  /*0a00*/  @P0 IMAD.MOV.U32 R12, RZ, RZ, RZ ;  /* 0x000000ffff0c0224 */ /* 0x000fe400078e00ff */
[----:B------:R-:W-:Y:S01]  /*0a10*/  @P0 IMAD.MOV.U32 R13, RZ, RZ, R2 ;  /* 0x000000ffff0d0224 */ /* 0x000fe200078e0002 */
[----:B------:R-:W-:Y:S06]  /*0a20*/  BRA `(.L_x_23) ;  /* 0x0000000000147947 */ /* 0x000fec0003800000 */
.L_x_25:
[----:B------:R-:W-:Y:S01]  /*0a30*/  LOP3.LUT R13, R7, 0x80000, RZ, 0xfc, !PT ;  /* 0x00080000070d7812 */ /* 0x000fe200078efcff */
[----:B------:R-:W-:Y:S01]  /*0a40*/  IMAD.MOV.U32 R12, RZ, RZ, R6 ;  /* 0x000000ffff0c7224 */ /* 0x000fe200078e0006 */
[----:B------:R-:W-:Y:S06]  /*0a50*/  BRA `(.L_x_23) ;  /* 0x0000000000087947 */ /* 0x000fec0003800000 */
.L_x_24:
[----:B------:R-:W-:Y:S01]  /*0a60*/  LOP3.LUT R13, R9, 0x80000, RZ, 0xfc, !PT ;  /* 0x00080000090d7812 */ /* 0x000fe200078efcff */
[----:B------:R-:W-:-:S07]  /*0a70*/  IMAD.MOV.U32 R12, RZ, RZ, R8 ;  /* 0x000000ffff0c7224 */ /* 0x000fce00078e0008 */
.L_x_23:
[----:B------:R-:W-:Y:S05]  /*0a80*/  BSYNC.RECONVERGENT B1 ;  /* 0x0000000000017941 */ /* 0x000fea0003800200 */
.L_x_21:
[----:B------:R-:W-:Y:S02]  /*0a90*/  IMAD.MOV.U32 R2, RZ, RZ, R0 ;  /* 0x000000ffff027224 */ /* 0x000fe400078e0000 */
[----:B------:R-:W-:-:S04]  /*0aa0*/  IMAD.MOV.U32 R3, RZ, RZ, 0x0 ;  /* 0x00000000ff037424 */ /* 0x000fc800078e00ff */
[----:B------:R-:W-:Y:S05]  /*0ab0*/  RET.REL.NODEC R2 `(_Z5isingPiS_ffS_S_PbiPj) ;  /* 0xfffffff402507950 */ /* 0x000fea0003c3ffff */
        .weak           $__internal_1_$__cuda_sm3x_div_rn_noftz_f32_slowpath
        .type           $__internal_1_$__cuda_sm3x_div_rn_noftz_f32_slowpath,@function
        .size           $__internal_1_$__cuda_sm3x_div_rn_noftz_f32_slowpath,(.L_x_40 - $__internal_1_$__cuda_sm3x_div_rn_noftz_f32_slowpath)
$__internal_1_$__cuda_sm3x_div_rn_noftz_f32_slowpath:
[----:B------:R-:W0:Y:S08]  /*0ac0*/  LDC.64 R2, c[0x0][0x390] ;  /* 0x0000e400ff027b82 */ /* 0x000e300000000a00 */
[----:B------:R-:W1:Y:S08]  /*0ad0*/  LDC R13, c[0x0][0x394] ;  /* 0x0000e500ff0d7b82 */ /* 0x000e700000000800 */
[----:B------:R-:W2:Y:S01]  /*0ae0*/  LDC R14, c[0x0][0x390] ;  /* 0x0000e400ff0e7b82 */ /* 0x000ea20000000800 */
[----:B0-----:R-:W-:-:S02]  /*0af0*/  SHF.R.U32.HI R12, RZ, 0x17, R2 ;  /* 0x00000017ff0c7819 */ /* 0x001fc40000011602 */
[----:B------:R-:W-:Y:S02]  /*0b00*/  SHF.R.U32.HI R0, RZ, 0x17, R3 ;  /* 0x00000017ff007819 */ /* 0x000fe40000011603 */
[----:B------:R-:W-:Y:S02]  /*0b10*/  LOP3.LUT R12, R12, 0xff, RZ, 0xc0, !PT ;  /* 0x000000ff0c0c7812 */ /* 0x000fe400078ec0ff */
[----:B------:R-:W-:-:S03]  /*0b20*/  LOP3.LUT R0, R0, 0xff, RZ, 0xc0, !PT ;  /* 0x000000ff00007812 */ /* 0x000fc600078ec0ff */
[----:B------:R-:W-:Y:S02]  /*0b30*/  VIADD R16, R12, 0xffffffff ;  /* 0xffffffff0c107836 */ /* 0x000fe40000000000 */
[----:B------:R-:W-:-:S03]  /*0b40*/  VIADD R15, R0, 0xffffffff ;  /* 0xffffffff000f7836 */ /* 0x000fc60000000000 */
[----:B------:R-:W-:-:S04]  /*0b50*/  ISETP.GT.U32.AND P0, PT, R16, 0xfd, PT ;  /* 0x000000fd1000780c */ /* 0x000fc80003f04070 */
[----:B------:R-:W-:-:S13]  /*0b60*/  ISETP.GT.U32.OR P0, PT, R15, 0xfd, P0 ;  /* 0x000000fd0f00780c */ /* 0x000fda0000704470 */
[----:B------:R-:W-:Y:S01]  /*0b70*/  @!P0 IMAD.MOV.U32 R11, RZ, RZ, RZ ;  /* 0x000000ffff0b8224 */ /* 0x000fe200078e00ff */
[----:B-12---:R-:W-:Y:S06]  /*0b80*/  @!P0 BRA `(.L_x_26) ;  /* 0x00000000005c8947 */ /* 0x006fec0003800000 */
[----:B------:R-:W-:Y:S02]  /*0b90*/  FSETP.GTU.FTZ.AND P0, PT, |R3|, +INF , PT ;  /* 0x7f8000000300780b */ /* 0x000fe40003f1c200 */
[----:B------:R-:W-:-:S04]  /*0ba0*/  FSETP.GTU.FTZ.AND P1, PT, |R2|, +INF , PT ;  /* 0x7f8000000200780b */ /* 0x000fc80003f3c200 */
[----:B------:R-:W-:-:S13]  /*0bb0*/  PLOP3.LUT P0, PT, P0, P1, PT, 0xf8, 0x8f ;  /* 0x00000000008f781c */ /* 0x000fda0000703f70 */
[----:B------:R-:W-:Y:S05]  /*0bc0*/  @P0 BRA `(.L_x_27) ;  /* 0x0000000400440947 */ /* 0x000fea0003800000 */
[----:B------:R-:W-:-:S13]  /*0bd0*/  LOP3.LUT P0, RZ, R14, 0x7fffffff, R13, 0xc8, !PT ;  /* 0x7fffffff0eff7812 */ /* 0x000fda000780c80d */
[----:B------:R-:W-:Y:S05]  /*0be0*/  @!P0 BRA `(.L_x_28) ;  /* 0x0000000400348947 */ /* 0x000fea0003800000 */
[C---:B------:R-:W-:Y:S02]  /*0bf0*/  FSETP.NEU.FTZ.AND P2, PT, |R3|.reuse, +INF , PT ;  /* 0x7f8000000300780b */ /* 0x040fe40003f5d200 */
[----:B------:R-:W-:Y:S02]  /*0c00*/  FSETP.NEU.FTZ.AND P1, PT, |R2|, +INF , PT ;  /* 0x7f8000000200780b */ /* 0x000fe40003f3d200 */
[----:B------:R-:W-:-:S11]  /*0c10*/  FSETP.NEU.FTZ.AND P0, PT, |R3|, +INF , PT ;  /* 0x7f8000000300780b */ /* 0x000fd60003f1d200 */
[----:B------:R-:W-:Y:S05]  /*0c20*/  @!P1 BRA !P2, `(.L_x_28) ;  /* 0x0000000400249947 */ /* 0x000fea0005000000 */
[----:B------:R-:W-:-:S04]  /*0c30*/  LOP3.LUT P2, RZ, R13, 0x7fffffff, RZ, 0xc0, !PT ;  /* 0x7fffffff0dff7812 */ /* 0x000fc8000784c0ff */
[----:B------:R-:W-:-:S13]  /*0c40*/  PLOP3.LUT P1, PT, P1, P2, PT, 0x2f, 0xf2 ;  /* 0x0000000000f2781c */ /* 0x000fda0000f24577 */
[----:B------:R-:W-:Y:S05]  /*0c50*/  @P1 BRA `(.L_x_29) ;  /* 0x0000000400101947 */ /* 0x000fea0003800000 */
[----:B------:R-:W-:-:S04]  /*0c60*/  LOP3.LUT P1, RZ, R14, 0x7fffffff, RZ, 0xc0, !PT ;  /* 0x7fffffff0eff7812 */ /* 0x000fc8000782c0ff */
[----:B------:R-:W-:-:S13]  /*0c70*/  PLOP3.LUT P0, PT, P0, P1, PT, 0x2f, 0xf2 ;  /* 0x0000000000f2781c */ /* 0x000fda0000702577 */
[----:B------:R-:W-:Y:S05]  /*0c80*/  @P0 BRA `(.L_x_30) ;  /* 0x0000000000f80947 */ /* 0x000fea0003800000 */
[----:B------:R-:W-:Y:S02]  /*0c90*/  ISETP.GE.AND P0, PT, R15, RZ, PT ;  /* 0x000000ff0f00720c */ /* 0x000fe40003f06270 */
[----:B------:R-:W-:-:S11]  /*0ca0*/  ISETP.GE.AND P1, PT, R16, RZ, PT ;  /* 0x000000ff1000720c */ /* 0x000fd60003f26270 */
[----:B------:R-:W-:Y:S02]  /*0cb0*/  @P0 IMAD.MOV.U32 R11, RZ, RZ, RZ ;  /* 0x000000ffff0b0224 */ /* 0x000fe400078e00ff */
[----:B------:R-:W-:Y:S01]  /*0cc0*/  @!P0 FFMA R13, R3, 1.84467440737095516160e+19, RZ ;  /* 0x5f800000030d8823 */ /* 0x000fe200000000ff */
[----:B------:R-:W-:Y:S02]  /*0cd0*/  @!P0 IMAD.MOV.U32 R11, RZ, RZ, -0x40 ;  /* 0xffffffc0ff0b8424 */ /* 0x000fe400078e00ff */
[----:B------:R-:W-:Y:S02]  /*0ce0*/  @!P1 FFMA R14, R2, 1.84467440737095516160e+19, RZ ;  /* 0x5f800000020e9823 */ /* 0x000fe400000000ff */
[----:B------:R-:W-:-:S07]  /*0cf0*/  @!P1 VIADD R11, R11, 0x40 ;  /* 0x000000400b0b9836 */ /* 0x000fce0000000000 */
.L_x_26:
[----:B------:R-:W-:Y:S01]  /*0d00*/  LEA R3, R12, 0xc0800000, 0x17 ;  /* 0xc08000000c037811 */ /* 0x000fe200078eb8ff */
[----:B------:R-:W-:-:S04]  /*0d10*/  VIADD R2, R0, 0xffffff81 ;  /* 0xffffff8100027836 */ /* 0x000fc80000000000 */
[----:B------:R-:W-:Y:S01]  /*0d20*/  IMAD.IADD R3, R14, 0x1, -R3 ;  /* 0x000000010e037824 */ /* 0x000fe200078e0a03 */
[C---:B------:R-:W-:Y:S01]  /*0d30*/  IADD3 R12, PT, PT, R2.reuse, 0x7f, -R12 ;  /* 0x0000007f020c7810 */ /* 0x040fe20007ffe80c */
[----:B------:R-:W-:Y:S02]  /*0d40*/  IMAD R0, R2, -0x800000, R13 ;  /* 0xff80000002007824 */ /* 0x000fe400078e020d */
[----:B------:R-:W0:Y:S01]  /*0d50*/  MUFU.RCP R14, R3 ;  /* 0x00000003000e7308 */ /* 0x000e220000001000 */
[----:B------:R-:W-:Y:S01]  /*0d60*/  FADD.FTZ R15, -R3, -RZ ;  /* 0x800000ff030f7221 */ /* 0x000fe20000010100 */
[----:B------:R-:W-:-:S03]  /*0d70*/  IMAD.IADD R11, R12, 0x1, R11 ;  /* 0x000000010c0b7824 */ /* 0x000fc600078e020b */
[----:B0-----:R-:W-:-:S04]  /*0d80*/  FFMA R17, R14, R15, 1 ;  /* 0x3f8000000e117423 */ /* 0x001fc8000000000f */
[----:B------:R-:W-:-:S04]  /*0d90*/  FFMA R16, R14, R17, R14 ;  /* 0x000000110e107223 */ /* 0x000fc8000000000e */
[----:B------:R-:W-:-:S04]  /*0da0*/  FFMA R13, R0, R16, RZ ;  /* 0x00000010000d7223 */ /* 0x000fc800000000ff */
[----:B------:R-:W-:-:S04]  /*0db0*/  FFMA R14, R15, R13, R0 ;  /* 0x0000000d0f0e7223 */ /* 0x000fc80000000000 */
[----:B------:R-:W-:-:S04]  /*0dc0*/  FFMA R13, R16, R14, R13 ;  /* 0x0000000e100d7223 */ /* 0x000fc8000000000d */
[----:B------:R-:W-:-:S04]  /*0dd0*/  FFMA R14, R15, R13, R0 ;  /* 0x0000000d0f0e7223 */ /* 0x000fc80000000000 */
[----:B------:R-:W-:-:S05]  /*0de0*/  FFMA R0, R16, R14, R13 ;  /* 0x0000000e10007223 */ /* 0x000fca000000000d */
[----:B------:R-:W-:-:S04]  /*0df0*/  SHF.R.U32.HI R2, RZ, 0x17, R0 ;  /* 0x00000017ff027819 */ /* 0x000fc80000011600 */
[----:B------:R-:W-:-:S05]  /*0e00*/  LOP3.LUT R2, R2, 0xff, RZ, 0xc0, !PT ;  /* 0x000000ff02027812 */ /* 0x000fca00078ec0ff */
[----:B------:R-:W-:-:S04]  /*0e10*/  IMAD.IADD R15, R2, 0x1, R11 ;  /* 0x00000001020f7824 */ /* 0x000fc800078e020b */
[----:B------:R-:W-:-:S05]  /*0e20*/  VIADD R2, R15, 0xffffffff ;  /* 0xffffffff0f027836 */ /* 0x000fca0000000000 */
[----:B------:R-:W-:-:S13]  /*0e30*/  ISETP.GE.U32.AND P0, PT, R2, 0xfe, PT ;  /* 0x000000fe0200780c */ /* 0x000fda0003f06070 */
[----:B------:R-:W-:Y:S05]  /*0e40*/  @!P0 BRA `(.L_x_31) ;  /* 0x0000000000808947 */ /* 0x000fea0003800000 */
[----:B------:R-:W-:-:S13]  /*0e50*/  ISETP.GT.AND P0, PT, R15, 0xfe, PT ;  /* 0x000000fe0f00780c */ /* 0x000fda0003f04270 */
[----:B------:R-:W-:Y:S05]  /*0e60*/  @P0 BRA `(.L_x_32) ;  /* 0x00000000006c0947 */ /* 0x000fea0003800000 */
[----:B------:R-:W-:-:S13]  /*0e70*/  ISETP.GE.AND P0, PT, R15, 0x1, PT ;  /* 0x000000010f00780c */ /* 0x000fda0003f06270 */
[----:B------:R-:W-:Y:S05]  /*0e80*/  @P0 BRA `(.L_x_33) ;  /* 0x0000000000980947 */ /* 0x000fea0003800000 */
[----:B------:R-:W-:Y:S02]  /*0e90*/  ISETP.GE.AND P0, PT, R15, -0x18, PT ;  /* 0xffffffe80f00780c */ /* 0x000fe40003f06270 */
[----:B------:R-:W-:-:S11]  /*0ea0*/  LOP3.LUT R0, R0, 0x80000000, RZ, 0xc0, !PT ;  /* 0x8000000000007812 */ /* 0x000fd600078ec0ff */
[----:B------:R-:W-:Y:S05]  /*0eb0*/  @!P0 BRA `(.L_x_33) ;  /* 0x00000000008c8947 */ /* 0x000fea0003800000 */
[CCC-:B------:R-:W-:Y:S01]  /*0ec0*/  FFMA.RZ R2, R16.reuse, R14.reuse, R13.reuse ;  /* 0x0000000e10027223 */ /* 0x1c0fe2000000c00d */
[C---:B------:R-:W-:Y:S02]  /*0ed0*/  VIADD R12, R15.reuse, 0x20 ;  /* 0x000000200f0c7836 */ /* 0x040fe40000000000 */
[-CC-:B------:R-:W-:Y:S01]  /*0ee0*/  FFMA.RM R3, R16, R14.reuse, R13.reuse ;  /* 0x0000000e10037223 */ /* 0x180fe2000000400d */
[C---:B------:R-:W-:Y:S02]  /*0ef0*/  ISETP.NE.AND P2, PT, R15.reuse, RZ, PT ;  /* 0x000000ff0f00720c */ /* 0x040fe40003f45270 */
[----:B------:R-:W-:Y:S01]  /*0f00*/  LOP3.LUT R11, R2, 0x7fffff, RZ, 0xc0, !PT ;  /* 0x007fffff020b7812 */ /* 0x000fe200078ec0ff */
[----:B------:R-:W-:Y:S01]  /*0f10*/  FFMA.RP R2, R16, R14, R13 ;  /* 0x0000000e10027223 */ /* 0x000fe2000000800d */
[----:B------:R-:W-:Y:S01]  /*0f20*/  IMAD.MOV R13, RZ, RZ, -R15 ;  /* 0x000000ffff0d7224 */ /* 0x000fe200078e0a0f */
[----:B------:R-:W-:Y:S02]  /*0f30*/  ISETP.NE.AND P1, PT, R15, RZ, PT ;  /* 0x000000ff0f00720c */ /* 0x000fe40003f25270 */
[----:B------:R-:W-:-:S02]  /*0f40*/  LOP3.LUT R11, R11, 0x800000, RZ, 0xfc, !PT ;  /* 0x008000000b0b7812 */ /* 0x000fc400078efcff */
[----:B------:R-:W-:Y:S02]  /*0f50*/  FSETP.NEU.FTZ.AND P0, PT, R2, R3, PT ;  /* 0x000000030200720b */ /* 0x000fe40003f1d000 */
[----:B------:R-:W-:Y:S02]  /*0f60*/  SHF.L.U32 R12, R11, R12, RZ ;  /* 0x0000000c0b0c7219 */ /* 0x000fe400000006ff */
[----:B------:R-:W-:Y:S02]  /*0f70*/  SEL R2, R13, RZ, P2 ;  /* 0x000000ff0d027207 */ /* 0x000fe40001000000 */
[----:B------:R-:W-:Y:S02]  /*0f80*/  ISETP.NE.AND P1, PT, R12, RZ, P1 ;  /* 0x000000ff0c00720c */ /* 0x000fe40000f25270 */
[----:B------:R-:W-:Y:S02]  /*0f90*/  SHF.R.U32.HI R2, RZ, R2, R11 ;  /* 0x00000002ff027219 */ /* 0x000fe4000001160b */
[----:B------:R-:W-:-:S02]  /*0fa0*/  PLOP3.LUT P0, PT, P0, P1, PT, 0xf8, 0x8f ;  /* 0x00000000008f781c */ /* 0x000fc40000703f70 */
[----:B------:R-:W-:Y:S02]  /*0fb0*/  SHF.R.U32.HI R12, RZ, 0x1, R2 ;  /* 0x00000001ff0c7819 */ /* 0x000fe40000011602 */
[----:B------:R-:W-:-:S04]  /*0fc0*/  SEL R3, RZ, 0x1, !P0 ;  /* 0x00000001ff037807 */ /* 0x000fc80004000000 */
[----:B------:R-:W-:-:S04]  /*0fd0*/  LOP3.LUT R3, R3, 0x1, R12, 0xf8, !PT ;  /* 0x0000000103037812 */ /* 0x000fc800078ef80c */
[----:B------:R-:W-:-:S05]  /*0fe0*/  LOP3.LUT R3, R3, R2, RZ, 0xc0, !PT ;  /* 0x0000000203037212 */ /* 0x000fca00078ec0ff */
[----:B------:R-:W-:-:S05]  /*0ff0*/  IMAD.IADD R3, R12, 0x1, R3 ;  /* 0x000000010c037824 */ /* 0x000fca00078e0203 */
[----:B------:R-:W-:Y:S01]  /*1000*/  LOP3.LUT R0, R3, R0, RZ, 0xfc, !PT ;  /* 0x0000000003007212 */ /* 0x000fe200078efcff */
[----:B------:R-:W-:Y:S06]  /*1010*/  BRA `(.L_x_33) ;  /* 0x0000000000347947 */ /* 0x000fec0003800000 */
.L_x_32:
[----:B------:R-:W-:-:S04]  /*1020*/  LOP3.LUT R0, R0, 0x80000000, RZ, 0xc0, !PT ;  /* 0x8000000000007812 */ /* 0x000fc800078ec0ff */
[----:B------:R-:W-:Y:S01]  /*1030*/  LOP3.LUT R0, R0, 0x7f800000, RZ, 0xfc, !PT ;  /* 0x7f80000000007812 */ /* 0x000fe200078efcff */
[----:B------:R-:W-:Y:S06]  /*1040*/  BRA `(.L_x_33) ;  /* 0x0000000000287947 */ /* 0x000fec0003800000 */
.L_x_31:
[----:B------:R-:W-:Y:S01]  /*1050*/  IMAD R0, R11, 0x800000, R0 ;  /* 0x008000000b007824 */ /* 0x000fe200078e0200 */
[----:B------:R-:W-:Y:S06]  /*1060*/  BRA `(.L_x_33) ;  /* 0x0000000000207947 */ /* 0x000fec0003800000 */
.L_x_30:
[----:B------:R-:W-:-:S04]  /*1070*/  LOP3.LUT R0, R14, 0x80000000, R13, 0x48, !PT ;  /* 0x800000000e007812 */ /* 0x000fc800078e480d */
[----:B------:R-:W-:Y:S01]  /*1080*/  LOP3.LUT R0, R0, 0x7f800000, RZ, 0xfc, !PT ;  /* 0x7f80000000007812 */ /* 0x000fe200078efcff */
[----:B------:R-:W-:Y:S06]  /*1090*/  BRA `(.L_x_33) ;  /* 0x0000000000147947 */ /* 0x000fec0003800000 */
.L_x_29:
[----:B------:R-:W-:Y:S01]  /*10a0*/  LOP3.LUT R0, R14, 0x80000000, R13, 0x48, !PT ;  /* 0x800000000e007812 */ /* 0x000fe200078e480d */
[----:B------:R-:W-:Y:S06]  /*10b0*/  BRA `(.L_x_33) ;  /* 0x00000000000c7947 */ /* 0x000fec0003800000 */
.L_x_28:
[----:B------:R-:W0:Y:S01]  /*10c0*/  MUFU.RSQ R0, -QNAN ;  /* 0xffc0000000007908 */ /* 0x000e220000001400 */
[----:B------:R-:W-:Y:S05]  /*10d0*/  BRA `(.L_x_33) ;  /* 0x0000000000047947 */ /* 0x000fea0003800000 */
.L_x_27:
[----:B------:R-:W-:-:S07]  /*10e0*/  FADD.FTZ R0, R3, R2 ;  /* 0x0000000203007221 */ /* 0x000fce0000010000 */
.L_x_33:
[----:B------:R-:W-:-:S04]  /*10f0*/  IMAD.MOV.U32 R11, RZ, RZ, 0x0 ;  /* 0x00000000ff0b7424 */ /* 0x000fc800078e00ff */
[----:B0-----:R-:W-:Y:S05]  /*1100*/  RET.REL.NODEC R10 `(_Z5isingPiS_ffS_S_PbiPj) ;  /* 0xffffffec0abc7950 */ /* 0x001fea0003c3ffff */
.L_x_34:
        /* <DEDUP_REMOVED lines=15> */
.L_x_40:


//--------------------- .text._Z10field_initPiS_S_ --------------------------
	.section	.text._Z10field_initPiS_S_,"ax",@progbits
	.align	128
        .global         _Z10field_initPiS_S_
        .type           _Z10field_initPiS_S_,@function
        .size           _Z10field_initPiS_S_,(.L_x_43 - _Z10field_initPiS_S_)
        .other          _Z10field_initPiS_S_,@"STO_CUDA_ENTRY STV_DEFAULT"
_Z10field_initPiS_S_:
.text._Z10field_initPiS_S_:
[----:B------:R-:W-:Y:S01]  /*0000*/  LDC R1, c[0x0][0x37c] ;  /* 0x0000df00ff017b82 */ /* 0x000fe20000000800 */
[----:B------:R-:W0:Y:S07]  /*0010*/  S2R R0, SR_CTAID.X ;  /* 0x0000000000007919 */ /* 0x000e2e0000002500 */
[----:B------:R-:W1:Y:S01]  /*0020*/  LDC.64 R8, c[0x0][0x380] ;  /* 0x0000e000ff087b82 */ /* 0x000e620000000a00 */
[----:B------:R-:W0:Y:S01]  /*0030*/  LDCU UR8, c[0x0][0x360] ;  /* 0x00006c00ff0877ac */ /* 0x000e220008000800 */
[----:B------:R-:W-:Y:S01]  /*0040*/  HFMA2 R16, -RZ, RZ, 0, 0 ;  /* 0x00000000ff107431 */ /* 0x000fe200000001ff */
[----:B------:R-:W0:Y:S01]  /*0050*/  S2R R3, SR_TID.X ;  /* 0x0000000000037919 */ /* 0x000e220000002100 */
[----:B------:R-:W2:Y:S04]  /*0060*/  LDCU.64 UR6, c[0x0][0x358] ;  /* 0x00006b00ff0677ac */ /* 0x000ea80008000a00 */
[----:B------:R-:W3:Y:S01]  /*0070*/  LDC.64 R4, c[0x0][0x388] ;  /* 0x0000e200ff047b82 */ /* 0x000ee20000000a00 */
[----:B------:R-:W4:Y:S02]  /*0080*/  LDCU.64 UR4, c[0x0][0x390] ;  /* 0x00007200ff0477ac */ /* 0x000f240008000a00 */
[----:B----4-:R-:W-:-:S04]  /*0090*/  UIADD3 UR4, UP0, UPT, UR4, 0x10, URZ ;  /* 0x0000001004047890 */ /* 0x010fc8000ff1e0ff */
[----:B------:R-:W-:Y:S01]  /*00a0*/  UIADD3.X UR5, UPT, UPT, URZ, UR5, URZ, UP0, !UPT ;  /* 0x00000005ff057290 */ /* 0x000fe200087fe4ff */
[----:B0-----:R-:W-:-:S04]  /*00b0*/  IMAD R0, R0, UR8, R3 ;  /* 0x0000000800007c24 */ /* 0x001fc8000f8e0203 */
[C---:B-1----:R-:W-:Y:S01]  /*00c0*/  IMAD.WIDE R2, R0.reuse, 0x4, R8 ;  /* 0x0000000400027825 */ /* 0x042fe200078e0208 */
[C---:B------:R-:W-:Y:S02]  /*00d0*/  SHF.L.U32 R12, R0.reuse, 0xc, RZ ;  /* 0x0000000c000c7819 */ /* 0x040fe400000006ff */
[C---:B------:R-:W-:Y:S01]  /*00e0*/  IADD3 R13, PT, PT, -R0.reuse, RZ, RZ ;  /* 0x000000ff000d7210 */ /* 0x040fe20007ffe1ff */
[----:B------:R-:W-:Y:S01]  /*00f0*/  IMAD R11, R0, 0x1001, RZ ;  /* 0x00001001000b7824 */ /* 0x000fe200078e02ff */
[----:B--2---:R0:W-:Y:S01]  /*0100*/  STG.E desc[UR6][R2.64], RZ ;  /* 0x000000ff02007986 */ /* 0x0041e2000c101906 */
[----:B---3--:R-:W-:-:S04]  /*0110*/  IMAD.WIDE R6, R12, 0x4, R4 ;  /* 0x000000040c067825 */ /* 0x008fc800078e0204 */
[----:B------:R-:W-:Y:S01]  /*0120*/  IMAD.WIDE.U32 R4, R11, 0x4, R4 ;  /* 0x000000040b047825 */ /* 0x000fe200078e0004 */
[----:B------:R-:W-:-:S03]  /*0130*/  IADD3 R10, P0, PT, R6, 0x10, RZ ;  /* 0x00000010060a7810 */ /* 0x000fc60007f1e0ff */
[----:B------:R-:W-:-:S04]  /*0140*/  IMAD.WIDE.U32 R8, R0, 0x4, R8 ;  /* 0x0000000400087825 */ /* 0x000fc800078e0008 */
[----:B------:R-:W-:Y:S02]  /*0150*/  IMAD.X R21, RZ, RZ, R7, P0 ;  /* 0x000000ffff157224 */ /* 0x000fe400000e0607 */
[----:B------:R-:W-:Y:S02]  /*0160*/  IMAD.U32 R7, RZ, RZ, UR5 ;  /* 0x00000005ff077e24 */ /* 0x000fe4000f8e00ff */
[----:B------:R-:W-:Y:S01]  /*0170*/  IMAD.U32 R6, RZ, RZ, UR4 ;  /* 0x00000004ff067e24 */ /* 0x000fe2000f8e00ff */
[----:B0-----:R-:W-:-:S06]  /*0180*/  UMOV UR4, URZ ;  /* 0x000000ff00047c82 */ /* 0x001fcc0008000000 */
.L_x_35:
[----:B------:R-:W-:-:S13]  /*0190*/  ISETP.NE.AND P1, PT, R13, RZ, PT ;  /* 0x000000ff0d00720c */ /* 0x000fda0003f25270 */
[----:B-1----:R-:W0:Y:S01]  /*01a0*/  @P1 LDC.64 R18, c[0x0][0x388] ;  /* 0x0000e200ff121b82 */ /* 0x002e220000000a00 */
[----:B------:R-:W2:Y:S04]  /*01b0*/  @!P1 LDG.E R11, desc[UR6][R4.64] ;  /* 0x00000006040b9981 */ /* 0x000ea8000c1e1900 */
[----:B------:R-:W3:Y:S01]  /*01c0*/  @P1 LDG.E R17, desc[UR6][R6.64+-0x10] ;  /* 0xfffff00606111981 */ /* 0x000ee2000c1e1900 */
[----:B0-----:R-:W-:-:S06]  /*01d0*/  @P1 IMAD.WIDE R18, R12, 0x4, R18 ;  /* 0x000000040c121825 */ /* 0x001fcc00078e0212 */
[----:B------:R-:W3:Y:S01]  /*01e0*/  @P1 LDG.E R18, desc[UR6][R18.64] ;  /* 0x0000000612121981 */ /* 0x000ee2000c1e1900 */
[----:B------:R-:W-:-:S06]  /*01f0*/  UIADD3 UR5, UPT, UPT, UR4, 0x1, URZ ;  /* 0x0000000104057890 */ /* 0x000fcc000fffe0ff */
[----:B------:R-:W-:Y:S01]  /*0200*/  ISETP.NE.AND P0, PT, R0, UR5, PT ;  /* 0x0000000500007c0c */ /* 0x000fe2000bf05270 */
[----:B------:R-:W-:Y:S01]  /*0210*/  @!P1 IMAD.MOV.U32 R15, RZ, RZ, R9 ;  /* 0x000000ffff0f9224 */ /* 0x000fe200078e0009 */
[----:B------:R-:W-:Y:S01]  /*0220*/  @!P1 MOV R14, R8 ;  /* 0x00000008000e9202 */ /* 0x000fe20000000f00 */
[----:B------:R-:W-:Y:S01]  /*0230*/  @P1 IMAD.MOV.U32 R15, RZ, RZ, R3 ;  /* 0x000000ffff0f1224 */ /* 0x000fe200078e0003 */
[----:B------:R-:W-:Y:S01]  /*0240*/  @P1 MOV R14, R2 ;  /* 0x00000002000e1202 */ /* 0x000fe20000000f00 */
[----:B---3--:R-:W-:-:S05]  /*0250*/  @P1 IMAD R11, R18, R17, RZ ;  /* 0x00000011120b1224 */ /* 0x008fca00078e02ff */
[----:B--2---:R-:W-:Y:S01]  /*0260*/  IADD3 R23, PT, PT, R11, R16, RZ ;  /* 0x000000100b177210 */ /* 0x004fe20007ffe0ff */
[----:B------:R-:W-:-:S04]  /*0270*/  IMAD.MOV.U32 R11, RZ, RZ, R21 ;  /* 0x000000ffff0b7224 */ /* 0x000fc800078e0015 */
[----:B------:R0:W-:Y:S04]  /*0280*/  STG.E desc[UR6][R14.64], R23 ;  /* 0x000000170e007986 */ /* 0x0001e8000c101906 */
[----:B------:R-:W2:Y:S04]  /*0290*/  @P0 LDG.E R16, desc[UR6][R10.64+-0xc] ;  /* 0xfffff4060a100981 */ /* 0x000ea8000c1e1900 */
[----:B------:R-:W2:Y:S01]  /*02a0*/  @P0 LDG.E R17, desc[UR6][R6.64+-0xc] ;  /* 0xfffff40606110981 */ /* 0x000ea2000c1e1900 */
[----:B------:R-:W-:Y:S01]  /*02b0*/  UIADD3 UR5, UPT, UPT, UR4, 0x2, URZ ;  /* 0x0000000204057890 */ /* 0x000fe2000fffe0ff */
[----:B--2---:R-:W-:-:S06]  /*02c0*/  @P0 IMAD R18, R16, R17, RZ ;  /* 0x0000001110120224 */ /* 0x004fcc00078e02ff */
[----:B------:R-:W2:Y:S01]  /*02d0*/  @!P0 LDG.E R18, desc[UR6][R4.64] ;  /* 0x0000000604128981 */ /* 0x000ea2000c1e1900 */
[----:B------:R-:W-:Y:S01]  /*02e0*/  ISETP.NE.AND P1, PT, R0, UR5, PT ;  /* 0x0000000500007c0c */ /* 0x000fe2000bf25270 */
[----:B------:R-:W-:Y:S01]  /*02f0*/  @P0 IMAD.MOV.U32 R17, RZ, RZ, R3 ;  /* 0x000000ffff110224 */ /* 0x000fe200078e0003 */
[----:B------:R-:W-:Y:S01]  /*0300*/  @P0 MOV R16, R2 ;  /* 0x0000000200100202 */ /* 0x000fe20000000f00 */
[----:B------:R-:W-:Y:S01]  /*0310*/  @!P0 IMAD.MOV.U32 R17, RZ, RZ, R9 ;  /* 0x000000ffff118224 */ /* 0x000fe200078e0009 */
[----:B------:R-:W-:Y:S02]  /*0320*/  @!P0 MOV R16, R8 ;  /* 0x0000000800108202 */ /* 0x000fe40000000f00 */
[----:B--2---:R-:W-:-:S05]  /*0330*/  IADD3 R19, PT, PT, R23, R18, RZ ;  /* 0x0000001217137210 */ /* 0x004fca0007ffe0ff */
[----:B------:R1:W-:Y:S04]  /*0340*/  STG.E desc[UR6][R16.64], R19 ;  /* 0x0000001310007986 */ /* 0x0003e8000c101906 */
[----:B0-----:R-:W2:Y:S04]  /*0350*/  @P1 LDG.E R14, desc[UR6][R10.64+-0x8] ;  /* 0xfffff8060a0e1981 */ /* 0x001ea8000c1e1900 */
        /* <DEDUP_REMOVED lines=8> */
[----:B------:R-:W-:Y:S01]  /*03e0*/  @!P1 MOV R15, R9 ;  /* 0x00000009000f9202 */ /* 0x000fe20000000f00 */
[----:B--2---:R-:W-:-:S05]  /*03f0*/  IMAD.IADD R21, R19, 0x1, R18 ;  /* 0x0000000113157824 */ /* 0x004fca00078e0212 */
[----:B------:R0:W-:Y:S04]  /*0400*/  STG.E desc[UR6][R14.64], R21 ;  /* 0x000000150e007986 */ /* 0x0001e8000c101906 */
[----:B-1----:R-:W2:Y:S04]  /*0410*/  @P0 LDG.E R16, desc[UR6][R10.64+-0x4] ;  /* 0xfffffc060a100981 */ /* 0x002ea8000c1e1900 */
        /* <DEDUP_REMOVED lines=47> */
[----:B-1----:R-:W2:Y:S04]  /*0710*/  @P0 LDG.E R16, desc[UR6][R10.64+0xc] ;  /* 0x00000c060a100981 */ /* 0x002ea8000c1e1900 */
[----:B------:R-:W2:Y:S02]  /*0720*/  @P0 LDG.E R17, desc[UR6][R6.64+0xc] ;  /* 0x00000c0606110981 */ /* 0x000ea4000c1e1900 */
[----:B--2---:R-:W-:-:S06]  /*0730*/  @P0 IMAD R16, R16, R17, RZ ;  /* 0x0000001110100224 */ /* 0x004fcc00078e02ff */
[----:B------:R-:W2:Y:S01]  /*0740*/  @!P0 LDG.E R16, desc[UR6][R4.64] ;  /* 0x0000000604108981 */ /* 0x000ea2000c1e1900 */
[----:B------:R-:W-:Y:S01]  /*0750*/  @P0 IMAD.MOV.U32 R18, RZ, RZ, R2 ;  /* 0x000000ffff120224 */ /* 0x000fe200078e0002 */
[----:B------:R-:W-:Y:S01]  /*0760*/  @P0 MOV R19, R3 ;  /* 0x0000000300130202 */ /* 0x000fe20000000f00 */
[----:B------:R-:W-:Y:S01]  /*0770*/  @!P0 IMAD.MOV.U32 R19, RZ, RZ, R9 ;  /* 0x000000ffff138224 */ /* 0x000fe200078e0009 */
[----:B------:R-:W-:Y:S01]  /*0780*/  @!P0 MOV R18, R8 ;  /* 0x0000000800128202 */ /* 0x000fe20000000f00 */
[----:B------:R-:W-:-:S04]  /*0790*/  UIADD3 UR4, UPT, UPT, UR4, 0x8, URZ ;  /* 0x0000000804047890 */ /* 0x000fc8000fffe0ff */
[----:B------:R-:W-:Y:S01]  /*07a0*/  UISETP.NE.AND UP0, UPT, UR4, 0x1000, UPT ;  /* 0x000010000400788c */ /* 0x000fe2000bf05270 */
[----:B------:R-:W-:Y:S02]  /*07b0*/  IADD3 R10, P1, PT, R10, 0x20, RZ ;  /* 0x000000200a0a7810 */ /* 0x000fe40007f3e0ff */
[----:B------:R-:W-:Y:S02]  /*07c0*/  IADD3 R6, P0, PT, R6, 0x20, RZ ;  /* 0x0000002006067810 */ /* 0x000fe40007f1e0ff */
[----:B------:R-:W-:Y:S02]  /*07d0*/  IADD3 R13, PT, PT, R13, 0x8, RZ ;  /* 0x000000080d0d7810 */ /* 0x000fe40007ffe0ff */
[----:B------:R-:W-:Y:S02]  /*07e0*/  IADD3.X R7, PT, PT, RZ, R7, RZ, P0, !PT ;  /* 0x00000007ff077210 */ /* 0x000fe400007fe4ff */
[----:B------:R-:W-:Y:S02]  /*07f0*/  IADD3 R12, PT, PT, R12, 0x8, RZ ;  /* 0x000000080c0c7810 */ /* 0x000fe40007ffe0ff */
[----:B--2---:R-:W-:-:S05]  /*0800*/  IADD3 R16, PT, PT, R21, R16, RZ ;  /* 0x0000001015107210 */ /* 0x004fca0007ffe0ff */
[----:B------:R1:W-:Y:S01]  /*0810*/  STG.E desc[UR6][R18.64], R16 ;  /* 0x0000001012007986 */ /* 0x0003e2000c101906 */
[----:B0-----:R-:W-:Y:S01]  /*0820*/  IMAD.X R21, RZ, RZ, R11, P1 ;  /* 0x000000ffff157224 */ /* 0x001fe200008e060b */
[----:B------:R-:W-:Y:S06]  /*0830*/  BRA.U UP0, `(.L_x_35) ;  /* 0xfffffff900547547 */ /* 0x000fec000b83ffff */
[----:B------:R-:W-:Y:S05]  /*0840*/  EXIT ;  /* 0x000000000000794d */ /* 0x000fea0003800000 */
.L_x_36:
        /* <DEDUP_REMOVED lines=11> */
.L_x_43:


//--------------------- .text._Z10spins_initPiS_  --------------------------
	.section	.text._Z10spins_initPiS_,"ax",@progbits
	.align	128
        .global         _Z10spins_initPiS_
        .type           _Z10spins_initPiS_,@function
        .size           _Z10spins_initPiS_,(.L_x_44 - _Z10spins_initPiS_)
        .other          _Z10spins_initPiS_,@"STO_CUDA_ENTRY STV_DEFAULT"
_Z10spins_initPiS_:
.text._Z10spins_initPiS_:
[----:B------:R-:W-:Y:S01]  /*0000*/  LDC R1, c[0x0][0x37c] ;  /* 0x0000df00ff017b82 */ /* 0x000fe20000000800 */
[----:B------:R-:W0:Y:S01]  /*0010*/  S2R R7, SR_CTAID.X ;  /* 0x0000000000077919 */ /* 0x000e220000002500 */
[----:B------:R-:W0:Y:S06]  /*0020*/  LDCU UR4, c[0x0][0x360] ;  /* 0x00006c00ff0477ac */ /* 0x000e2c0008000800 */
[----:B------:R-:W1:Y:S01]  /*0030*/  LDC.64 R2, c[0x0][0x380] ;  /* 0x0000e000ff027b82 */ /* 0x000e620000000a00 */
[----:B------:R-:W0:Y:S07]  /*0040*/  S2R R0, SR_TID.X ;  /* 0x0000000000007919 */ /* 0x000e2e0000002100 */
[----:B------:R-:W2:Y:S01]  /*0050*/  LDC.64 R4, c[0x0][0x388] ;  /* 0x0000e200ff047b82 */ /* 0x000ea20000000a00 */
[----:B0-----:R-:W-:Y:S01]  /*0060*/  IMAD R7, R7, UR4, R0 ;  /* 0x0000000407077c24 */ /* 0x001fe2000f8e0200 */
[----:B------:R-:W0:Y:S03]  /*0070*/  LDCU.64 UR4, c[0x0][0x358] ;  /* 0x00006b00ff0477ac */ /* 0x000e260008000a00 */
[----:B------:R-:W-:-:S02]  /*0080*/  IMAD.SHL.U32 R0, R7, 0x2000, RZ ;  /* 0x0000200007007824 */ /* 0x000fc400078e00ff */
[----:B-1----:R-:W-:-:S03]  /*0090*/  IMAD.WIDE R2, R7, 0x4, R2 ;  /* 0x0000000407027825 */ /* 0x002fc600078e0202 */
[----:B------:R-:W-:Y:S01]  /*00a0*/  LOP3.LUT R0, R0, R7, RZ, 0x3c, !PT ;  /* 0x0000000700007212 */ /* 0x000fe200078e3cff */
[----:B--2---:R-:W-:-:S03]  /*00b0*/  IMAD.WIDE R4, R7, 0x4, R4 ;  /* 0x0000000407047825 */ /* 0x004fc600078e0204 */
[----:B------:R-:W-:-:S04]  /*00c0*/  SHF.R.U32.HI R0, RZ, 0x11, R0 ;  /* 0x00000011ff007819 */ /* 0x000fc80000011600 */
[----:B------:R-:W-:-:S04]  /*00d0*/  LOP3.LUT R0, R0, R7, RZ, 0x3c, !PT ;  /* 0x0000000700007212 */ /* 0x000fc800078e3cff */
[----:B------:R-:W-:-:S04]  /*00e0*/  SHF.L.U32 R0, R0, 0x1, RZ ;  /* 0x0000000100007819 */ /* 0x000fc800000006ff */
[----:B------:R-:W-:-:S05]  /*00f0*/  LOP3.LUT R0, R0, 0x2, RZ, 0xc0, !PT ;  /* 0x0000000200007812 */ /* 0x000fca00078ec0ff */
[----:B------:R-:W-:-:S05]  /*0100*/  VIADD R9, R0, 0xffffffff ;  /* 0xffffffff00097836 */ /* 0x000fca0000000000 */
[----:B0-----:R-:W-:Y:S04]  /*0110*/  STG.E desc[UR4][R2.64], R9 ;  /* 0x0000000902007986 */ /* 0x001fe8000c101904 */
[----:B------:R-:W-:Y:S01]  /*0120*/  STG.E desc[UR4][R4.64], R9 ;  /* 0x0000000904007986 */ /* 0x000fe2000c101904 */
[----:B------:R-:W-:Y:S05]  /*0130*/  EXIT ;  /* 0x000000000000794d */ /* 0x000fea0003800000 */
.L_x_37:
        /* <DEDUP_REMOVED lines=12> */
.L_x_44:


//--------------------- .text._Z12randnum_initPj  --------------------------
	.section	.text._Z12randnum_initPj,"ax",@progbits
	.align	128
        .global         _Z12randnum_initPj
        .type           _Z12randnum_initPj,@function
        .size           _Z12randnum_initPj,(.L_x_45 - _Z12randnum_initPj)
        .other          _Z12randnum_initPj,@"STO_CUDA_ENTRY STV_DEFAULT"
_Z12randnum_initPj:
.text._Z12randnum_initPj:
[----:B------:R-:W-:Y:S01]  /*0000*/  LDC R1, c[0x0][0x37c] ;  /* 0x0000df00ff017b82 */ /* 0x000fe20000000800 */
[----:B------:R-:W0:Y:S07]  /*0010*/  S2R R5, SR_CTAID.X ;  /* 0x0000000000057919 */ /* 0x000e2e0000002500 */
[----:B------:R-:W1:Y:S01]  /*0020*/  LDC.64 R2, c[0x0][0x380] ;  /* 0x0000e000ff027b82 */ /* 0x000e620000000a00 */
[----:B------:R-:W0:Y:S01]  /*0030*/  LDCU UR6, c[0x0][0x360] ;  /* 0x00006c00ff0677ac */ /* 0x000e220008000800 */
[----:B------:R-:W0:Y:S01]  /*0040*/  S2R R0, SR_TID.X ;  /* 0x0000000000007919 */ /* 0x000e220000002100 */
[----:B------:R-:W2:Y:S01]  /*0050*/  LDCU.64 UR4, c[0x0][0x358] ;  /* 0x00006b00ff0477ac */ /* 0x000ea20008000a00 */
[----:B0-----:R-:W-:-:S04]  /*0060*/  IMAD R5, R5, UR6, R0 ;  /* 0x0000000605057c24 */ /* 0x001fc8000f8e0200 */
[----:B-1----:R-:W-:-:S05]  /*0070*/  IMAD.WIDE R2, R5, 0x4, R2 ;  /* 0x0000000405027825 */ /* 0x002fca00078e0202 */
[----:B--2---:R-:W-:Y:S01]  /*0080*/  STG.E desc[UR4][R2.64], R5 ;  /* 0x0000000502007986 */ /* 0x004fe2000c101904 */
[----:B------:R-:W-:Y:S05]  /*0090*/  EXIT ;  /* 0x000000000000794d */ /* 0x000fea0003800000 */
.L_x_38:
        /* <DEDUP_REMOVED lines=14> */
.L_x_45:


//--------------------- .nv.shared.reserved.0     --------------------------
	.section	.nv.shared.reserved.0,"aw",@nobits
	.weak		__nv_reservedSMEM_offset_0_alias
	.size		__nv_reservedSMEM_offset_0_alias, 0, 64
	.other		__nv_reservedSMEM_offset_0_alias,@"STO_CUDA_RESERVED_SHARED STV_DEFAULT"
__nv_reservedSMEM_offset_0_alias:
	.zero		0
	.zero		64


//--------------------- .nv.constant0._Z12update_phasePiPbS_S_S_ --------------------------
	.section	.nv.constant0._Z12update_phasePiPbS_S_S_,"a",@progbits
	.sectionflags	@""
	.align	4
.nv.constant0._Z12update_phasePiPbS_S_S_:
	.zero		936


//--------------------- .nv.constant0._Z5isingPiS_ffS_S_PbiPj --------------------------
	.section	.nv.constant0._Z5isingPiS_ffS_S_PbiPj,"a",@progbits
	.sectionflags	@""
	.align	4
.nv.constant0._Z5isingPiS_ffS_S_PbiPj:
	.zero		960


//--------------------- .nv.constant0._Z10field_initPiS_S_ --------------------------
	.section	.nv.constant0._Z10field_initPiS_S_,"a",@progbits
	.sectionflags	@""
	.align	4
.nv.constant0._Z10field_initPiS_S_:
	.zero		920


//--------------------- .nv.constant0._Z10spins_initPiS_ --------------------------
	.section	.nv.constant0._Z10spins_initPiS_,"a",@progbits
	.sectionflags	@""
	.align	4
.nv.constant0._Z10spins_initPiS_:
	.zero		912


//--------------------- .nv.constant0._Z12randnum_initPj --------------------------
	.section	.nv.constant0._Z12randnum_initPj,"a",@progbits
	.sectionflags	@""
	.align	4
.nv.constant0._Z12randnum_initPj:
	.zero		904


//--------------------- SYMBOLS --------------------------

	.type		.nv.reservedSmem.offset0,@object
	.size		.nv.reservedSmem.offset0,0x4
